	.target	sm_100a

	.elftype	@"ET_EXEC"


//--------------------- .note.nv.tkinfo           --------------------------
	.section	.note.nv.tkinfo,"",@"SHT_NOTE"
	.sectionflags	@"SHF_NOTE_NV_TKINFO"
	.tkinfo
        /*0018*/ 	.word	0x00000002
        /*0030*/ 	.string	""
        /*0030*/ 	.string	"ptxas"
        /*0030*/ 	.string	"Cuda compilation tools, release 13.0, V13.0.88"
        /*0030*/ 	.string	"Build cuda_13.0.r13.0/compiler.36424714_0"
        /*0030*/ 	.string	"-arch sm_100a -m 64 "



//--------------------- .note.nv.cuinfo           --------------------------
	.section	.note.nv.cuinfo,"",@"SHT_NOTE"
	.sectionflags	@"SHF_NOTE_NV_CUINFO"
        /*0018*/ 	.short	0x0002
        /*001a*/ 	.short	0x0064
        /*001c*/ 	.short	0x0082
	.zero		2


//--------------------- .nv.info                  --------------------------
	.section	.nv.info,"",@"SHT_CUDA_INFO"
	.align	4


	//----- nvinfo : EIATTR_REGCOUNT
	.align		4
        /*0000*/ 	.byte	0x04, 0x2f
        /*0002*/ 	.short	(.L_19 - .L_18)
	.align		4
.L_18:
        /*0004*/ 	.word	index@(_ZN7cutlass13device_kernelINS_4conv6kernel13ConvUniversalINS1_16ConvProblemShapeILNS1_8OperatorE1ELi2EEENS1_10collective14CollectiveConvINS1_47MainloopSm100TmaUmmaWarpSpecializedImplicitGemmILS5_1ELi17ELi2ELi1ELi2EN4cute5tupleIJNSA_1CILi1EEESD_SD_EEEEENSB_IJNSC_ILi64EEENSC_ILi128EEENSB_IJSG_EEEEEENS_12float_e4m3_tESK_NSA_8TiledMMAINSA_8MMA_AtomIJNSA_10MMA_TraitsINSA_19SM100_MMA_F8F6F4_SSEJSK_SK_fSG_SH_NSA_17integral_constantINSA_4UMMA5MajorELSR_0EEENSP_ISR_LSR_1EEENSP_INSQ_7ScaleInELSU_0EEESV_EEEEEENSA_6LayoutISE_NSB_IJNSC_ILi0EEESZ_SZ_EEEEENSB_IJNSA_10UnderscoreES12_S12_EEEEENS7_6detail27Sm100ImplicitGemmTileTraitsINSA_20SM90_TMA_LOAD_IM2COLENSA_14ComposedLayoutINSA_7SwizzleILi2ELi4ELi3EEENSA_18smem_ptr_flag_bitsILi8EEENSY_INSB_IJNSC_ILi8EEESG_EEENSB_IJSG_SD_EEEEEEEvEENS16_INSA_13SM90_TMA_LOADENS18_INS19_ILi3ELi4ELi3EEES1C_NSY_INSB_IJSH_S1D_EEENSB_IJSD_SH_EEEEEEEvEEEENS_8epilogue10collective18CollectiveEpilogueINS1R_23Sm100TmaWarpSpecializedILi2ELi2ELi32ELb0ELb0EEEJSJ_NSB_IJNSY_ISG_SD_EES1W_EEESK_NSB_IJNSB_IJlllEEESD_SZ_EEESK_S1Z_NS1R_6fusion15FusionCallbacksIS1V_NS20_17LinearCombinationISK_fSK_fLNS_15FloatRoundStyleE2EEESJ_S1X_JEEENSA_5SM1004TMEM4LOAD26SM100_TMEM_LOAD_16dp32b32xES17_S1H_NSA_39AutoVectorizingCopyWithAssumedAlignmentILi128EEENSA_21SM90_TMA_STORE_IM2COLES1H_S2B_S2B_EEEvvEEEEvNT_6ParamsE)
        /*0008*/ 	.word	0x0000007d


	//----- nvinfo : EIATTR_FRAME_SIZE
	.align		4
.L_19:
        /*000c*/ 	.byte	0x04, 0x11
        /*000e*/ 	.short	(.L_21 - .L_20)
	.align		4
.L_20:
        /*0010*/ 	.word	index@($__internal_2_$__cuda_sm10x_tcgen05_guardrail_trap_unallocated_columns_being_dealloced)
        /*0014*/ 	.word	0x00000008


	//----- nvinfo : EIATTR_FRAME_SIZE
	.align		4
.L_21:
        /*0018*/ 	.byte	0x04, 0x11
        /*001a*/ 	.short	(.L_23 - .L_22)
	.align		4
.L_22:
        /*001c*/ 	.word	index@($__internal_1_$__cuda_sm10x_tcgen05_guardrail_trap_phase_invalid_during_alloc)
        /*0020*/ 	.word	0x00000008


	//----- nvinfo : EIATTR_FRAME_SIZE
	.align		4
.L_23:
        /*0024*/ 	.byte	0x04, 0x11
        /*0026*/ 	.short	(.L_25 - .L_24)
	.align		4
.L_24:
        /*0028*/ 	.word	index@($__internal_0_$__cuda_sm10x_tcgen05_guardrail_trap_col_being_dealloced_not_returned_by_alloc)
        /*002c*/ 	.word	0x00000008


	//----- nvinfo : EIATTR_FRAME_SIZE
	.align		4
.L_25:
        /*0030*/ 	.byte	0x04, 0x11
        /*0032*/ 	.short	(.L_27 - .L_26)
	.align		4
.L_26:
        /*0034*/ 	.word	index@(_ZN7cutlass13device_kernelINS_4conv6kernel13ConvUniversalINS1_16ConvProblemShapeILNS1_8OperatorE1ELi2EEENS1_10collective14CollectiveConvINS1_47MainloopSm100TmaUmmaWarpSpecializedImplicitGemmILS5_1ELi17ELi2ELi1ELi2EN4cute5tupleIJNSA_1CILi1EEESD_SD_EEEEENSB_IJNSC_ILi64EEENSC_ILi128EEENSB_IJSG_EEEEEENS_12float_e4m3_tESK_NSA_8TiledMMAINSA_8MMA_AtomIJNSA_10MMA_TraitsINSA_19SM100_MMA_F8F6F4_SSEJSK_SK_fSG_SH_NSA_17integral_constantINSA_4UMMA5MajorELSR_0EEENSP_ISR_LSR_1EEENSP_INSQ_7ScaleInELSU_0EEESV_EEEEEENSA_6LayoutISE_NSB_IJNSC_ILi0EEESZ_SZ_EEEEENSB_IJNSA_10UnderscoreES12_S12_EEEEENS7_6detail27Sm100ImplicitGemmTileTraitsINSA_20SM90_TMA_LOAD_IM2COLENSA_14ComposedLayoutINSA_7SwizzleILi2ELi4ELi3EEENSA_18smem_ptr_flag_bitsILi8EEENSY_INSB_IJNSC_ILi8EEESG_EEENSB_IJSG_SD_EEEEEEEvEENS16_INSA_13SM90_TMA_LOADENS18_INS19_ILi3ELi4ELi3EEES1C_NSY_INSB_IJSH_S1D_EEENSB_IJSD_SH_EEEEEEEvEEEENS_8epilogue10collective18CollectiveEpilogueINS1R_23Sm100TmaWarpSpecializedILi2ELi2ELi32ELb0ELb0EEEJSJ_NSB_IJNSY_ISG_SD_EES1W_EEESK_NSB_IJNSB_IJlllEEESD_SZ_EEESK_S1Z_NS1R_6fusion15FusionCallbacksIS1V_NS20_17LinearCombinationISK_fSK_fLNS_15FloatRoundStyleE2EEESJ_S1X_JEEENSA_5SM1004TMEM4LOAD26SM100_TMEM_LOAD_16dp32b32xES17_S1H_NSA_39AutoVectorizingCopyWithAssumedAlignmentILi128EEENSA_21SM90_TMA_STORE_IM2COLES1H_S2B_S2B_EEEvvEEEEvNT_6ParamsE)
        /*0038*/ 	.word	0x00000008


	//----- nvinfo : EIATTR_MIN_STACK_SIZE
	.align		4
.L_27:
        /*003c*/ 	.byte	0x04, 0x12
        /*003e*/ 	.short	(.L_29 - .L_28)
	.align		4
.L_28:
        /*0040*/ 	.word	index@(_ZN7cutlass13device_kernelINS_4conv6kernel13ConvUniversalINS1_16ConvProblemShapeILNS1_8OperatorE1ELi2EEENS1_10collective14CollectiveConvINS1_47MainloopSm100TmaUmmaWarpSpecializedImplicitGemmILS5_1ELi17ELi2ELi1ELi2EN4cute5tupleIJNSA_1CILi1EEESD_SD_EEEEENSB_IJNSC_ILi64EEENSC_ILi128EEENSB_IJSG_EEEEEENS_12float_e4m3_tESK_NSA_8TiledMMAINSA_8MMA_AtomIJNSA_10MMA_TraitsINSA_19SM100_MMA_F8F6F4_SSEJSK_SK_fSG_SH_NSA_17integral_constantINSA_4UMMA5MajorELSR_0EEENSP_ISR_LSR_1EEENSP_INSQ_7ScaleInELSU_0EEESV_EEEEEENSA_6LayoutISE_NSB_IJNSC_ILi0EEESZ_SZ_EEEEENSB_IJNSA_10UnderscoreES12_S12_EEEEENS7_6detail27Sm100ImplicitGemmTileTraitsINSA_20SM90_TMA_LOAD_IM2COLENSA_14ComposedLayoutINSA_7SwizzleILi2ELi4ELi3EEENSA_18smem_ptr_flag_bitsILi8EEENSY_INSB_IJNSC_ILi8EEESG_EEENSB_IJSG_SD_EEEEEEEvEENS16_INSA_13SM90_TMA_LOADENS18_INS19_ILi3ELi4ELi3EEES1C_NSY_INSB_IJSH_S1D_EEENSB_IJSD_SH_EEEEEEEvEEEENS_8epilogue10collective18CollectiveEpilogueINS1R_23Sm100TmaWarpSpecializedILi2ELi2ELi32ELb0ELb0EEEJSJ_NSB_IJNSY_ISG_SD_EES1W_EEESK_NSB_IJNSB_IJlllEEESD_SZ_EEESK_S1Z_NS1R_6fusion15FusionCallbacksIS1V_NS20_17LinearCombinationISK_fSK_fLNS_15FloatRoundStyleE2EEESJ_S1X_JEEENSA_5SM1004TMEM4LOAD26SM100_TMEM_LOAD_16dp32b32xES17_S1H_NSA_39AutoVectorizingCopyWithAssumedAlignmentILi128EEENSA_21SM90_TMA_STORE_IM2COLES1H_S2B_S2B_EEEvvEEEEvNT_6ParamsE)
        /*0044*/ 	.word	0x00000008
.L_29:


//--------------------- .nv.compat                --------------------------
	.section	.nv.compat,"",@"SHT_CUDA_COMPAT_INFO"
	.align	4
        /*0000*/ 	.byte	0x02, 0x09, 0x01, 0x00, 0x02, 0x02, 0x02, 0x00, 0x02, 0x05, 0x05, 0x00, 0x03, 0x07, 0x01, 0x01
        /*0010*/ 	.byte	0x02, 0x03, 0x01, 0x00, 0x02, 0x06, 0x01, 0x00, 0x04, 0x0b, 0x08, 0x00, 0x09, 0x00, 0x00, 0x00
        /*0020*/ 	.byte	0x00, 0x00, 0x00, 0x00


//--------------------- .nv.info._ZN7cutlass13device_kernelINS_4conv6kernel13ConvUniversalINS1_16ConvProblemShapeILNS1_8OperatorE1ELi2EEENS1_10collective14CollectiveConvINS1_47MainloopSm100TmaUmmaWarpSpecializedImplicitGemmILS5_1ELi17ELi2ELi1ELi2EN4cute5tupleIJNSA_1CILi1EEESD_SD_EEEEENSB_IJNSC_ILi64EEENSC_ILi128EEENSB_IJSG_EEEEEENS_12float_e4m3_tESK_NSA_8TiledMMAINSA_8MMA_AtomIJNSA_10MMA_TraitsINSA_19SM100_MMA_F8F6F4_SSEJSK_SK_fSG_SH_NSA_17integral_constantINSA_4UMMA5MajorELSR_0EEENSP_ISR_LSR_1EEENSP_INSQ_7ScaleInELSU_0EEESV_EEEEEENSA_6LayoutISE_NSB_IJNSC_ILi0EEESZ_SZ_EEEEENSB_IJNSA_10UnderscoreES12_S12_EEEEENS7_6detail27Sm100ImplicitGemmTileTraitsINSA_20SM90_TMA_LOAD_IM2COLENSA_14ComposedLayoutINSA_7SwizzleILi2ELi4ELi3EEENSA_18smem_ptr_flag_bitsILi8EEENSY_INSB_IJNSC_ILi8EEESG_EEENSB_IJSG_SD_EEEEEEEvEENS16_INSA_13SM90_TMA_LOADENS18_INS19_ILi3ELi4ELi3EEES1C_NSY_INSB_IJSH_S1D_EEENSB_IJSD_SH_EEEEEEEvEEEENS_8epilogue10collective18CollectiveEpilogueINS1R_23Sm100TmaWarpSpecializedILi2ELi2ELi32ELb0ELb0EEEJSJ_NSB_IJNSY_ISG_SD_EES1W_EEESK_NSB_IJNSB_IJlllEEESD_SZ_EEESK_S1Z_NS1R_6fusion15FusionCallbacksIS1V_NS20_17LinearCombinationISK_fSK_fLNS_15FloatRoundStyleE2EEESJ_S1X_JEEENSA_5SM1004TMEM4LOAD26SM100_TMEM_LOAD_16dp32b32xES17_S1H_NSA_39AutoVectorizingCopyWithAssumedAlignmentILi128EEENSA_21SM90_TMA_STORE_IM2COLES1H_S2B_S2B_EEEvvEEEEvNT_6ParamsE --------------------------
	.section	.nv.info._ZN7cutlass13device_kernelINS_4conv6kernel13ConvUniversalINS1_16ConvProblemShapeILNS1_8OperatorE1ELi2EEENS1_10collective14CollectiveConvINS1_47MainloopSm100TmaUmmaWarpSpecializedImplicitGemmILS5_1ELi17ELi2ELi1ELi2EN4cute5tupleIJNSA_1CILi1EEESD_SD_EEEEENSB_IJNSC_ILi64EEENSC_ILi128EEENSB_IJSG_EEEEEENS_12float_e4m3_tESK_NSA_8TiledMMAINSA_8MMA_AtomIJNSA_10MMA_TraitsINSA_19SM100_MMA_F8F6F4_SSEJSK_SK_fSG_SH_NSA_17integral_constantINSA_4UMMA5MajorELSR_0EEENSP_ISR_LSR_1EEENSP_INSQ_7ScaleInELSU_0EEESV_EEEEEENSA_6LayoutISE_NSB_IJNSC_ILi0EEESZ_SZ_EEEEENSB_IJNSA_10UnderscoreES12_S12_EEEEENS7_6detail27Sm100ImplicitGemmTileTraitsINSA_20SM90_TMA_LOAD_IM2COLENSA_14ComposedLayoutINSA_7SwizzleILi2ELi4ELi3EEENSA_18smem_ptr_flag_bitsILi8EEENSY_INSB_IJNSC_ILi8EEESG_EEENSB_IJSG_SD_EEEEEEEvEENS16_INSA_13SM90_TMA_LOADENS18_INS19_ILi3ELi4ELi3EEES1C_NSY_INSB_IJSH_S1D_EEENSB_IJSD_SH_EEEEEEEvEEEENS_8epilogue10collective18CollectiveEpilogueINS1R_23Sm100TmaWarpSpecializedILi2ELi2ELi32ELb0ELb0EEEJSJ_NSB_IJNSY_ISG_SD_EES1W_EEESK_NSB_IJNSB_IJlllEEESD_SZ_EEESK_S1Z_NS1R_6fusion15FusionCallbacksIS1V_NS20_17LinearCombinationISK_fSK_fLNS_15FloatRoundStyleE2EEESJ_S1X_JEEENSA_5SM1004TMEM4LOAD26SM100_TMEM_LOAD_16dp32b32xES17_S1H_NSA_39AutoVectorizingCopyWithAssumedAlignmentILi128EEENSA_21SM90_TMA_STORE_IM2COLES1H_S2B_S2B_EEEvvEEEEvNT_6ParamsE,"",@"SHT_CUDA_INFO"
	.sectionflags	@""
	.align	4


	//----- nvinfo : EIATTR_CUDA_API_VERSION
	.align		4
        /*0000*/ 	.byte	0x04, 0x37
        /*0002*/ 	.short	(.L_31 - .L_30)
.L_30:
        /*0004*/ 	.word	0x00000082


	//----- nvinfo : EIATTR_KPARAM_INFO
	.align		4
.L_31:
        /*0008*/ 	.byte	0x04, 0x17
        /*000a*/ 	.short	(.L_33 - .L_32)
.L_32:
        /*000c*/ 	.word	0x00000000
        /*0010*/ 	.short	0x0000
        /*0012*/ 	.short	0x0000
        /*0014*/ 	.byte	0x00, 0xf0, 0x01, 0x20


	//----- nvinfo : EIATTR_AT_ENTRY_FRAGMENTS
	.align		4
.L_33:
        /*0018*/ 	.byte	0x04, 0x4f
        /*001a*/ 	.short	(.L_35 - .L_34)


	//   ....[0]....
.L_34:
        /*001c*/ 	.word	0x00000006


	//----- nvinfo : EIATTR_RESERVED_SMEM_USED
	.align		4
.L_35:
        /*0020*/ 	.byte	0x01, 0x41
	.zero		2


	//----- nvinfo : EIATTR_SPARSE_MMA_MASK
	.align		4
        /*0024*/ 	.byte	0x03, 0x50
        /*0026*/ 	.short	0x0000


	//----- nvinfo : EIATTR_TCGEN05_1CTA_USED
	.align		4
        /*0028*/ 	.byte	0x01, 0x51
	.zero		2


	//----- nvinfo : EIATTR_MAXREG_COUNT
	.align		4
        /*002c*/ 	.byte	0x03, 0x1b
        /*002e*/ 	.short	0x00ff


	//----- nvinfo : EIATTR_NUM_BARRIERS
	.align		4
        /*0030*/ 	.byte	0x02, 0x4c
        /*0032*/ 	.byte	0x07
	.zero		1


	//----- nvinfo : EIATTR_EXTERNS
	.align		4
        /*0034*/ 	.byte	0x04, 0x0f
        /*0036*/ 	.short	(.L_37 - .L_36)


	//   ....[0]....
	.align		4
.L_36:
        /*0038*/ 	.word	index@(__assertfail)


	//----- nvinfo : EIATTR_MERCURY_ISA_VERSION
	.align		4
.L_37:
        /*003c*/ 	.byte	0x03, 0x5f
        /*003e*/ 	.short	0x0101


	//----- nvinfo : EIATTR_INT_WARP_WIDE_INSTR_OFFSETS
	.align		4
        /*0040*/ 	.byte	0x04, 0x31
        /*0042*/ 	.short	(.L_39 - .L_38)


	//   ....[0]....
.L_38:
        /*0044*/ 	.word	0x00004150


	//   ....[1]....
        /*0048*/ 	.word	0x00004170


	//   ....[2]....
        /*004c*/ 	.word	0x000041a0


	//   ....[3]....
        /*0050*/ 	.word	0x00004c30


	//   ....[4]....
        /*0054*/ 	.word	0x00004c50


	//   ....[5]....
        /*0058*/ 	.word	0x00004e50


	//   ....[6]....
        /*005c*/ 	.word	0x00004e60


	//----- nvinfo : EIATTR_COOP_GROUP_MASK_REGIDS
	.align		4
.L_39:
        /*0060*/ 	.byte	0x04, 0x29
        /*0062*/ 	.short	(.L_41 - .L_40)


	//   ....[0]....
.L_40:
        /*0064*/ 	.word	0xffffffff


	//   ....[1]....
        /*0068*/ 	.word	0xffffffff


	//   ....[2]....
        /*006c*/ 	.word	0xffffffff


	//   ....[3]....
        /*0070*/ 	.word	0xffffffff


	//   ....[4]....
        /*0074*/ 	.word	0xffffffff


	//   ....[5]....
        /*0078*/ 	.word	0xffffffff


	//   ....[6]....
        /*007c*/ 	.word	0xffffffff


	//   ....[7]....
        /*0080*/ 	.word	0xffffffff


	//   ....[8]....
        /*0084*/ 	.word	0xffffffff


	//   ....[9]....
        /*0088*/ 	.word	0xffffffff


	//   ....[10]....
        /*008c*/ 	.word	0xffffffff


	//   ....[11]....
        /*0090*/ 	.word	0xffffffff


	//----- nvinfo : EIATTR_COOP_GROUP_INSTR_OFFSETS
	.align		4
.L_41:
        /*0094*/ 	.byte	0x04, 0x28
        /*0096*/ 	.short	(.L_43 - .L_42)


	//   ....[0]....
.L_42:
        /*0098*/ 	.word	0x000000a0


	//   ....[1]....
        /*009c*/ 	.word	0x000004e0


	//   ....[2]....
        /*00a0*/ 	.word	0x00000820


	//   ....[3]....
        /*00a4*/ 	.word	0x00000980


	//   ....[4]....
        /*00a8*/ 	.word	0x00000a80


	//   ....[5]....
        /*00ac*/ 	.word	0x00000bd0


	//   ....[6]....
        /*00b0*/ 	.word	0x00002270


	//   ....[7]....
        /*00b4*/ 	.word	0x000035c0


	//   ....[8]....
        /*00b8*/ 	.word	0x000037d0


	//   ....[9]....
        /*00bc*/ 	.word	0x00003800


	//   ....[10]....
        /*00c0*/ 	.word	0x00004030


	//   ....[11]....
        /*00c4*/ 	.word	0x00004270


	//----- nvinfo : EIATTR_VRC_CTA_INIT_COUNT
	.align		4
.L_43:
        /*00c8*/ 	.byte	0x02, 0x4a
        /*00ca*/ 	.byte	0x80
	.zero		1


	//----- nvinfo : EIATTR_SYSCALL_OFFSETS
	.align		4
        /*00cc*/ 	.byte	0x04, 0x46
        /*00ce*/ 	.short	(.L_45 - .L_44)


	//   ....[0]....
.L_44:
        /*00d0*/ 	.word	0x000059f0


	//   ....[1]....
        /*00d4*/ 	.word	0x00005b30


	//   ....[2]....
        /*00d8*/ 	.word	0x000063b0


	//   ....[3]....
        /*00dc*/ 	.word	0x00007170


	//----- nvinfo : EIATTR_MBARRIER_INSTR_OFFSETS
	.align		4
.L_45:
        /*00e0*/ 	.byte	0x04, 0x39
        /*00e2*/ 	.short	(.L_47 - .L_46)


	//   ....[0]....
.L_46:
        /*00e4*/ 	.word	0x000005e0
        /*00e8*/ 	.word	0x000000ff
        /*00ec*/ 	.word	0x00000000
        /*00f0*/ 	.short	0x0100
        /*00f2*/ 	.byte	0x05
	.zero		1


	//   ....[1]....
        /*00f4*/ 	.word	0x000005f0
        /*00f8*/ 	.word	0x000000ff
        /*00fc*/ 	.word	0x00000088
        /*0100*/ 	.short	0x0100
        /*0102*/ 	.byte	0x05
	.zero		1


	//   ....[2]....
        /*0104*/ 	.word	0x00000600
        /*0108*/ 	.word	0x000000ff
        /*010c*/ 	.word	0x00000008
        /*0110*/ 	.short	0x0100
        /*0112*/ 	.byte	0x05
	.zero		1


	//   ....[3]....
        /*0114*/ 	.word	0x00000610
        /*0118*/ 	.word	0x000000ff
        /*011c*/ 	.word	0x00000090
        /*0120*/ 	.short	0x0100
        /*0122*/ 	.byte	0x05
	.zero		1


	//   ....[4]....
        /*0124*/ 	.word	0x00000620
        /*0128*/ 	.word	0x000000ff
        /*012c*/ 	.word	0x00000010
        /*0130*/ 	.short	0x0100
        /*0132*/ 	.byte	0x05
	.zero		1


	//   ....[5]....
        /*0134*/ 	.word	0x00000630
        /*0138*/ 	.word	0x000000ff
        /*013c*/ 	.word	0x00000098
        /*0140*/ 	.short	0x0100
        /*0142*/ 	.byte	0x05
	.zero		1


	//   ....[6]....
        /*0144*/ 	.word	0x00000640
        /*0148*/ 	.word	0x000000ff
        /*014c*/ 	.word	0x00000018
        /*0150*/ 	.short	0x0100
        /*0152*/ 	.byte	0x05
	.zero		1


	//   ....[7]....
        /*0154*/ 	.word	0x00000650
        /*0158*/ 	.word	0x000000ff
        /*015c*/ 	.word	0x000000a0
        /*0160*/ 	.short	0x0100
        /*0162*/ 	.byte	0x05
	.zero		1


	//   ....[8]....
        /*0164*/ 	.word	0x00000660
        /*0168*/ 	.word	0x000000ff
        /*016c*/ 	.word	0x00000020
        /*0170*/ 	.short	0x0100
        /*0172*/ 	.byte	0x05
	.zero		1


	//   ....[9]....
        /*0174*/ 	.word	0x00000670
        /*0178*/ 	.word	0x000000ff
        /*017c*/ 	.word	0x000000a8
        /*0180*/ 	.short	0x0100
        /*0182*/ 	.byte	0x05
	.zero		1


	//   ....[10]....
        /*0184*/ 	.word	0x00000680
        /*0188*/ 	.word	0x000000ff
        /*018c*/ 	.word	0x00000028
        /*0190*/ 	.short	0x0100
        /*0192*/ 	.byte	0x05
	.zero		1


	//   ....[11]....
        /*0194*/ 	.word	0x00000690
        /*0198*/ 	.word	0x000000ff
        /*019c*/ 	.word	0x000000b0
        /*01a0*/ 	.short	0x0100
        /*01a2*/ 	.byte	0x05
	.zero		1


	//   ....[12]....
        /*01a4*/ 	.word	0x000006a0
        /*01a8*/ 	.word	0x000000ff
        /*01ac*/ 	.word	0x00000030
        /*01b0*/ 	.short	0x0100
        /*01b2*/ 	.byte	0x05
	.zero		1


	//   ....[13]....
        /*01b4*/ 	.word	0x000006b0
        /*01b8*/ 	.word	0x000000ff
        /*01bc*/ 	.word	0x000000b8
        /*01c0*/ 	.short	0x0100
        /*01c2*/ 	.byte	0x05
	.zero		1


	//   ....[14]....
        /*01c4*/ 	.word	0x000006c0
        /*01c8*/ 	.word	0x000000ff
        /*01cc*/ 	.word	0x00000038
        /*01d0*/ 	.short	0x0100
        /*01d2*/ 	.byte	0x05
	.zero		1


	//   ....[15]....
        /*01d4*/ 	.word	0x000006d0
        /*01d8*/ 	.word	0x000000ff
        /*01dc*/ 	.word	0x000000c0
        /*01e0*/ 	.short	0x0100
        /*01e2*/ 	.byte	0x05
	.zero		1


	//   ....[16]....
        /*01e4*/ 	.word	0x000006e0
        /*01e8*/ 	.word	0x000000ff
        /*01ec*/ 	.word	0x00000040
        /*01f0*/ 	.short	0x0100
        /*01f2*/ 	.byte	0x05
	.zero		1


	//   ....[17]....
        /*01f4*/ 	.word	0x000006f0
        /*01f8*/ 	.word	0x000000ff
        /*01fc*/ 	.word	0x000000c8
        /*0200*/ 	.short	0x0100
        /*0202*/ 	.byte	0x05
	.zero		1


	//   ....[18]....
        /*0204*/ 	.word	0x00000700
        /*0208*/ 	.word	0x000000ff
        /*020c*/ 	.word	0x00000048
        /*0210*/ 	.short	0x0100
        /*0212*/ 	.byte	0x05
	.zero		1


	//   ....[19]....
        /*0214*/ 	.word	0x00000710
        /*0218*/ 	.word	0x000000ff
        /*021c*/ 	.word	0x000000d0
        /*0220*/ 	.short	0x0100
        /*0222*/ 	.byte	0x05
	.zero		1


	//   ....[20]....
        /*0224*/ 	.word	0x00000720
        /*0228*/ 	.word	0x000000ff
        /*022c*/ 	.word	0x00000050
        /*0230*/ 	.short	0x0100
        /*0232*/ 	.byte	0x05
	.zero		1


	//   ....[21]....
        /*0234*/ 	.word	0x00000730
        /*0238*/ 	.word	0x000000ff
        /*023c*/ 	.word	0x000000d8
        /*0240*/ 	.short	0x0100
        /*0242*/ 	.byte	0x05
	.zero		1


	//   ....[22]....
        /*0244*/ 	.word	0x00000740
        /*0248*/ 	.word	0x000000ff
        /*024c*/ 	.word	0x00000058
        /*0250*/ 	.short	0x0100
        /*0252*/ 	.byte	0x05
	.zero		1


	//   ....[23]....
        /*0254*/ 	.word	0x00000750
        /*0258*/ 	.word	0x000000ff
        /*025c*/ 	.word	0x000000e0
        /*0260*/ 	.short	0x0100
        /*0262*/ 	.byte	0x05
	.zero		1


	//   ....[24]....
        /*0264*/ 	.word	0x00000760
        /*0268*/ 	.word	0x000000ff
        /*026c*/ 	.word	0x00000060
        /*0270*/ 	.short	0x0100
        /*0272*/ 	.byte	0x05
	.zero		1


	//   ....[25]....
        /*0274*/ 	.word	0x00000770
        /*0278*/ 	.word	0x000000ff
        /*027c*/ 	.word	0x000000e8
        /*0280*/ 	.short	0x0100
        /*0282*/ 	.byte	0x05
	.zero		1


	//   ....[26]....
        /*0284*/ 	.word	0x00000780
        /*0288*/ 	.word	0x000000ff
        /*028c*/ 	.word	0x00000068
        /*0290*/ 	.short	0x0100
        /*0292*/ 	.byte	0x05
	.zero		1


	//   ....[27]....
        /*0294*/ 	.word	0x00000790
        /*0298*/ 	.word	0x000000ff
        /*029c*/ 	.word	0x000000f0
        /*02a0*/ 	.short	0x0100
        /*02a2*/ 	.byte	0x05
	.zero		1


	//   ....[28]....
        /*02a4*/ 	.word	0x000007a0
        /*02a8*/ 	.word	0x000000ff
        /*02ac*/ 	.word	0x00000070
        /*02b0*/ 	.short	0x0100
        /*02b2*/ 	.byte	0x05
	.zero		1


	//   ....[29]....
        /*02b4*/ 	.word	0x000007b0
        /*02b8*/ 	.word	0x000000ff
        /*02bc*/ 	.word	0x000000f8
        /*02c0*/ 	.short	0x0100
        /*02c2*/ 	.byte	0x05
	.zero		1


	//   ....[30]....
        /*02c4*/ 	.word	0x000007c0
        /*02c8*/ 	.word	0x000000ff
        /*02cc*/ 	.word	0x00000078
        /*02d0*/ 	.short	0x0100
        /*02d2*/ 	.byte	0x05
	.zero		1


	//   ....[31]....
        /*02d4*/ 	.word	0x000007d0
        /*02d8*/ 	.word	0x000000ff
        /*02dc*/ 	.word	0x00000100
        /*02e0*/ 	.short	0x0100
        /*02e2*/ 	.byte	0x05
	.zero		1


	//   ....[32]....
        /*02e4*/ 	.word	0x000007e0
        /*02e8*/ 	.word	0x000000ff
        /*02ec*/ 	.word	0x00000080
        /*02f0*/ 	.short	0x0100
        /*02f2*/ 	.byte	0x05
	.zero		1


	//   ....[33]....
        /*02f4*/ 	.word	0x000007f0
        /*02f8*/ 	.word	0x000000ff
        /*02fc*/ 	.word	0x00000108
        /*0300*/ 	.short	0x0100
        /*0302*/ 	.byte	0x05
	.zero		1


	//   ....[34]....
        /*0304*/ 	.word	0x00000930
        /*0308*/ 	.word	0x000000ff
        /*030c*/ 	.word	0x00000110
        /*0310*/ 	.short	0x0100
        /*0312*/ 	.byte	0x07
	.zero		1


	//   ....[35]....
        /*0314*/ 	.word	0x00000940
        /*0318*/ 	.word	0x000000ff
        /*031c*/ 	.word	0x00000120
        /*0320*/ 	.short	0x0100
        /*0322*/ 	.byte	0x07
	.zero		1


	//   ....[36]....
        /*0324*/ 	.word	0x00000950
        /*0328*/ 	.word	0x000000ff
        /*032c*/ 	.word	0x00000118
        /*0330*/ 	.short	0x0100
        /*0332*/ 	.byte	0x07
	.zero		1


	//   ....[37]....
        /*0334*/ 	.word	0x00000960
        /*0338*/ 	.word	0x000000ff
        /*033c*/ 	.word	0x00000128
        /*0340*/ 	.short	0x0100
        /*0342*/ 	.byte	0x07
	.zero		1


	//   ....[38]....
        /*0344*/ 	.word	0x00000a50
        /*0348*/ 	.word	0x000000ff
        /*034c*/ 	.word	0x00000130
        /*0350*/ 	.short	0x0100
        /*0352*/ 	.byte	0x05
	.zero		1


	//   ....[39]....
        /*0354*/ 	.word	0x00000a60
        /*0358*/ 	.word	0x000000ff
        /*035c*/ 	.word	0x00000138
        /*0360*/ 	.short	0x0100
        /*0362*/ 	.byte	0x05
	.zero		1


	//   ....[40]....
        /*0364*/ 	.word	0x00000ba0
        /*0368*/ 	.word	0x000000ff
        /*036c*/ 	.word	0x00000140
        /*0370*/ 	.short	0x0100
        /*0372*/ 	.byte	0x05
	.zero		1


	//   ....[41]....
        /*0374*/ 	.word	0x00000bb0
        /*0378*/ 	.word	0x000000ff
        /*037c*/ 	.word	0x00000148
        /*0380*/ 	.short	0x0100
        /*0382*/ 	.byte	0x05
	.zero		1


	//   ....[42]....
        /*0384*/ 	.word	0x00000ce0
        /*0388*/ 	.word	0x000000ff
        /*038c*/ 	.word	0x00000150
        /*0390*/ 	.short	0x0100
        /*0392*/ 	.byte	0x07
	.zero		1


	//   ....[43]....
        /*0394*/ 	.word	0x00000cf0
        /*0398*/ 	.word	0x000000ff
        /*039c*/ 	.word	0x00000160
        /*03a0*/ 	.short	0x0100
        /*03a2*/ 	.byte	0x07
	.zero		1


	//   ....[44]....
        /*03a4*/ 	.word	0x00000d00
        /*03a8*/ 	.word	0x000000ff
        /*03ac*/ 	.word	0x00000158
        /*03b0*/ 	.short	0x0100
        /*03b2*/ 	.byte	0x07
	.zero		1


	//   ....[45]....
        /*03b4*/ 	.word	0x00000d10
        /*03b8*/ 	.word	0x000000ff
        /*03bc*/ 	.word	0x00000168
        /*03c0*/ 	.short	0x0100
        /*03c2*/ 	.byte	0x07
	.zero		1


	//   ....[46]....
        /*03c4*/ 	.word	0x00001650
        /*03c8*/ 	.word	0x000000ff
        /*03cc*/ 	.word	0x00000088
        /*03d0*/ 	.short	0x010a
        /*03d2*/ 	.byte	0x04
	.zero		1


	//   ....[47]....
        /*03d4*/ 	.word	0x00001910
        /*03d8*/ 	.word	0x000000ff
        /*03dc*/ 	.word	0x00000088
        /*03e0*/ 	.short	0x010a
        /*03e2*/ 	.byte	0x09
	.zero		1


	//   ....[48]....
        /*03e4*/ 	.word	0x00001a80
        /*03e8*/ 	.word	0x000000ff
        /*03ec*/ 	.word	0x00000088
        /*03f0*/ 	.short	0x010a
        /*03f2*/ 	.byte	0x08
	.zero		1


	//   ....[49]....
        /*03f4*/ 	.word	0x00001c40
        /*03f8*/ 	.word	0x000000ff
        /*03fc*/ 	.word	0x00000138
        /*0400*/ 	.short	0x0101
        /*0402*/ 	.byte	0x16
	.zero		1


	//   ....[50]....
        /*0404*/ 	.word	0x00001c70
        /*0408*/ 	.word	0x000000ff
        /*040c*/ 	.word	0x00000088
        /*0410*/ 	.short	0x010a
        /*0412*/ 	.byte	0x04
	.zero		1


	//   ....[51]....
        /*0414*/ 	.word	0x00001f10
        /*0418*/ 	.word	0x000000ff
        /*041c*/ 	.word	0x00000088
        /*0420*/ 	.short	0x010a
        /*0422*/ 	.byte	0x11
	.zero		1


	//   ....[52]....
        /*0424*/ 	.word	0x00002080
        /*0428*/ 	.word	0x000000ff
        /*042c*/ 	.word	0x00000088
        /*0430*/ 	.short	0x010a
        /*0432*/ 	.byte	0x08
	.zero		1


	//   ....[53]....
        /*0434*/ 	.word	0x00002280
        /*0438*/ 	.word	0x000000ff
        /*043c*/ 	.word	0x00000140
        /*0440*/ 	.short	0x010a
        /*0442*/ 	.byte	0x16
	.zero		1


	//   ....[54]....
        /*0444*/ 	.word	0x00002340
        /*0448*/ 	.word	0x000000ff
        /*044c*/ 	.word	0x00000000
        /*0450*/ 	.short	0x0101
        /*0452*/ 	.byte	0x04
	.zero		1


	//   ....[55]....
        /*0454*/ 	.word	0x00002840
        /*0458*/ 	.word	0x000000ff
        /*045c*/ 	.word	0x00000000
        /*0460*/ 	.short	0x010a
        /*0462*/ 	.byte	0x04
	.zero		1


	//   ....[56]....
        /*0464*/ 	.word	0x000028e0
        /*0468*/ 	.word	0x000000ff
        /*046c*/ 	.word	0x00000000
        /*0470*/ 	.short	0x010a
        /*0472*/ 	.byte	0x04
	.zero		1


	//   ....[57]....
        /*0474*/ 	.word	0x00002980
        /*0478*/ 	.word	0x000000ff
        /*047c*/ 	.word	0x00000000
        /*0480*/ 	.short	0x010a
        /*0482*/ 	.byte	0x04
	.zero		1


	//   ....[58]....
        /*0484*/ 	.word	0x00002a20
        /*0488*/ 	.word	0x000000ff
        /*048c*/ 	.word	0x00000000
        /*0490*/ 	.short	0x010a
        /*0492*/ 	.byte	0x04
	.zero		1


	//   ....[59]....
        /*0494*/ 	.word	0x00002ac0
        /*0498*/ 	.word	0x000000ff
        /*049c*/ 	.word	0x00000000
        /*04a0*/ 	.short	0x010a
        /*04a2*/ 	.byte	0x04
	.zero		1


	//   ....[60]....
        /*04a4*/ 	.word	0x00002b60
        /*04a8*/ 	.word	0x000000ff
        /*04ac*/ 	.word	0x00000000
        /*04b0*/ 	.short	0x010a
        /*04b2*/ 	.byte	0x04
	.zero		1


	//   ....[61]....
        /*04b4*/ 	.word	0x00002c00
        /*04b8*/ 	.word	0x000000ff
        /*04bc*/ 	.word	0x00000000
        /*04c0*/ 	.short	0x010a
        /*04c2*/ 	.byte	0x04
	.zero		1


	//   ....[62]....
        /*04c4*/ 	.word	0x00002ca0
        /*04c8*/ 	.word	0x000000ff
        /*04cc*/ 	.word	0x00000000
        /*04d0*/ 	.short	0x010a
        /*04d2*/ 	.byte	0x04
	.zero		1


	//   ....[63]....
        /*04d4*/ 	.word	0x00002d40
        /*04d8*/ 	.word	0x000000ff
        /*04dc*/ 	.word	0x00000000
        /*04e0*/ 	.short	0x010a
        /*04e2*/ 	.byte	0x04
	.zero		1


	//   ....[64]....
        /*04e4*/ 	.word	0x00002de0
        /*04e8*/ 	.word	0x000000ff
        /*04ec*/ 	.word	0x00000000
        /*04f0*/ 	.short	0x010a
        /*04f2*/ 	.byte	0x04
	.zero		1


	//   ....[65]....
        /*04f4*/ 	.word	0x00002e80
        /*04f8*/ 	.word	0x000000ff
        /*04fc*/ 	.word	0x00000000
        /*0500*/ 	.short	0x010a
        /*0502*/ 	.byte	0x04
	.zero		1


	//   ....[66]....
        /*0504*/ 	.word	0x00002f20
        /*0508*/ 	.word	0x000000ff
        /*050c*/ 	.word	0x00000000
        /*0510*/ 	.short	0x010a
        /*0512*/ 	.byte	0x04
	.zero		1


	//   ....[67]....
        /*0514*/ 	.word	0x00002fc0
        /*0518*/ 	.word	0x000000ff
        /*051c*/ 	.word	0x00000000
        /*0520*/ 	.short	0x010a
        /*0522*/ 	.byte	0x04
	.zero		1


	//   ....[68]....
        /*0524*/ 	.word	0x00003060
        /*0528*/ 	.word	0x000000ff
        /*052c*/ 	.word	0x00000000
        /*0530*/ 	.short	0x010a
        /*0532*/ 	.byte	0x04
	.zero		1


	//   ....[69]....
        /*0534*/ 	.word	0x00003100
        /*0538*/ 	.word	0x000000ff
        /*053c*/ 	.word	0x00000000
        /*0540*/ 	.short	0x010a
        /*0542*/ 	.byte	0x04
	.zero		1


	//   ....[70]....
        /*0544*/ 	.word	0x000031a0
        /*0548*/ 	.word	0x000000ff
        /*054c*/ 	.word	0x00000000
        /*0550*/ 	.short	0x010a
        /*0552*/ 	.byte	0x04
	.zero		1


	//   ....[71]....
        /*0554*/ 	.word	0x00003250
        /*0558*/ 	.word	0x00000000
        /*055c*/ 	.word	0x00000000
        /*0560*/ 	.short	0x010a
        /*0562*/ 	.byte	0xff
	.zero		1


	//   ....[72]....
        /*0564*/ 	.word	0x00003380
        /*0568*/ 	.word	0x000000ff
        /*056c*/ 	.word	0x00000148
        /*0570*/ 	.short	0x010a
        /*0572*/ 	.byte	0x2d
	.zero		1


	//   ....[73]....
        /*0574*/ 	.word	0x00003420
        /*0578*/ 	.word	0x000000ff
        /*057c*/ 	.word	0x00000140
        /*0580*/ 	.short	0x010a
        /*0582*/ 	.byte	0x2d
	.zero		1


	//   ....[74]....
        /*0584*/ 	.word	0x000034c0
        /*0588*/ 	.word	0x000000ff
        /*058c*/ 	.word	0x00000000
        /*0590*/ 	.short	0x0101
        /*0592*/ 	.byte	0x06
	.zero		1


	//   ....[75]....
        /*0594*/ 	.word	0x00003500
        /*0598*/ 	.word	0x000000ff
        /*059c*/ 	.word	0x00000148
        /*05a0*/ 	.short	0x0106
        /*05a2*/ 	.byte	0x2d
	.zero		1


	//   ....[76]....
        /*05a4*/ 	.word	0x00003540
        /*05a8*/ 	.word	0x00000000
        /*05ac*/ 	.word	0x00000148
        /*05b0*/ 	.short	0x010a
        /*05b2*/ 	.byte	0xff
	.zero		1


	//   ....[77]....
        /*05b4*/ 	.word	0x00003a40
        /*05b8*/ 	.word	0x000000ff
        /*05bc*/ 	.word	0x00000140
        /*05c0*/ 	.short	0x010a
        /*05c2*/ 	.byte	0x06
	.zero		1


	//   ....[78]....
        /*05c4*/ 	.word	0x00003af0
        /*05c8*/ 	.word	0x000000ff
        /*05cc*/ 	.word	0x00000000
        /*05d0*/ 	.short	0x0101
        /*05d2*/ 	.byte	0x05
	.zero		1


	//   ....[79]....
        /*05d4*/ 	.word	0x00003b00
        /*05d8*/ 	.word	0x000000ff
        /*05dc*/ 	.word	0x00000160
        /*05e0*/ 	.short	0x010a
        /*05e2*/ 	.byte	0x08
	.zero		1


	//   ....[80]....
        /*05e4*/ 	.word	0x00003bc0
        /*05e8*/ 	.word	0x000000ff
        /*05ec*/ 	.word	0x00000000
        /*05f0*/ 	.short	0x010a
        /*05f2*/ 	.byte	0x04
	.zero		1


	//   ....[81]....
        /*05f4*/ 	.word	0x00003c00
        /*05f8*/ 	.word	0x000000ff
        /*05fc*/ 	.word	0x00000000
        /*0600*/ 	.short	0x010a
        /*0602*/ 	.byte	0x07
	.zero		1


	//   ....[82]....
        /*0604*/ 	.word	0x00003d30
        /*0608*/ 	.word	0x000000ff
        /*060c*/ 	.word	0x00000000
        /*0610*/ 	.short	0x010a
        /*0612*/ 	.byte	0x04
	.zero		1


	//   ....[83]....
        /*0614*/ 	.word	0x00003f80
        /*0618*/ 	.word	0x000000ff
        /*061c*/ 	.word	0x00000000
        /*0620*/ 	.short	0x010a
        /*0622*/ 	.byte	0x05
	.zero		1


	//   ....[84]....
        /*0624*/ 	.word	0x00004010
        /*0628*/ 	.word	0x000000ff
        /*062c*/ 	.word	0x00000000
        /*0630*/ 	.short	0x010a
        /*0632*/ 	.byte	0x07
	.zero		1


	//   ....[85]....
        /*0634*/ 	.word	0x000044f0
        /*0638*/ 	.word	0x000000ff
        /*063c*/ 	.word	0x00000140
        /*0640*/ 	.short	0x010a
        /*0642*/ 	.byte	0x16
	.zero		1


	//   ....[86]....
        /*0644*/ 	.word	0x00004590
        /*0648*/ 	.word	0x000000ff
        /*064c*/ 	.word	0x00000000
        /*0650*/ 	.short	0x0101
        /*0652*/ 	.byte	0x0f
	.zero		1


	//   ....[87]....
        /*0654*/ 	.word	0x000048b0
        /*0658*/ 	.word	0x000000ff
        /*065c*/ 	.word	0x00000138
        /*0660*/ 	.short	0x010a
        /*0662*/ 	.byte	0x16
	.zero		1


	//   ....[88]....
        /*0664*/ 	.word	0x00004a90
        /*0668*/ 	.word	0x000000ff
        /*066c*/ 	.word	0x00000120
        /*0670*/ 	.short	0x010a
        /*0672*/ 	.byte	0x16
	.zero		1


	//   ....[89]....
        /*0674*/ 	.word	0x00004d30
        /*0678*/ 	.word	0x000000ff
        /*067c*/ 	.word	0x00000110
        /*0680*/ 	.short	0x010b
        /*0682*/ 	.byte	0x16
	.zero		1


	//   ....[90]....
        /*0684*/ 	.word	0x00004d70
        /*0688*/ 	.word	0x000000ff
        /*068c*/ 	.word	0x00000000
        /*0690*/ 	.short	0x0101
        /*0692*/ 	.byte	0x2d
	.zero		1


	//   ....[91]....
        /*0694*/ 	.word	0x00004db0
        /*0698*/ 	.word	0x000000ff
        /*069c*/ 	.word	0x00000128
        /*06a0*/ 	.short	0x010a
        /*06a2*/ 	.byte	0x16
	.zero		1


	//   ....[92]....
        /*06a4*/ 	.word	0x00004fc0
        /*06a8*/ 	.word	0x000000ff
        /*06ac*/ 	.word	0x00000118
        /*06b0*/ 	.short	0x010b
        /*06b2*/ 	.byte	0x16
	.zero		1


	//   ....[93]....
        /*06b4*/ 	.word	0x00004fe0
        /*06b8*/ 	.word	0x000000ff
        /*06bc*/ 	.word	0x00000000
        /*06c0*/ 	.short	0x0101
        /*06c2*/ 	.byte	0x17
	.zero		1


	//   ....[94]....
        /*06c4*/ 	.word	0x00005010
        /*06c8*/ 	.word	0x000000ff
        /*06cc*/ 	.word	0x00000120
        /*06d0*/ 	.short	0x010a
        /*06d2*/ 	.byte	0x16
	.zero		1


	//   ....[95]....
        /*06d4*/ 	.word	0x00005050
        /*06d8*/ 	.word	0x00000000
        /*06dc*/ 	.word	0x00000128
        /*06e0*/ 	.short	0x010a
        /*06e2*/ 	.byte	0xff
	.zero		1


	//   ....[96]....
        /*06e4*/ 	.word	0x000053c0
        /*06e8*/ 	.word	0x000000ff
        /*06ec*/ 	.word	0x00000140
        /*06f0*/ 	.short	0x010a
        /*06f2*/ 	.byte	0x33
	.zero		1


	//   ....[97]....
        /*06f4*/ 	.word	0x000054e0
        /*06f8*/ 	.word	0x000000ff
        /*06fc*/ 	.word	0x00000000
        /*0700*/ 	.short	0x0101
        /*0702*/ 	.byte	0x04
	.zero		1


	//   ....[98]....
        /*0704*/ 	.word	0x00005f70
        /*0708*/ 	.word	0x00000000
        /*070c*/ 	.word	0x00000110
        /*0710*/ 	.short	0x010a
        /*0712*/ 	.byte	0xff
	.zero		1


	//   ....[99]....
        /*0714*/ 	.word	0x00006000
        /*0718*/ 	.word	0x00000078
        /*071c*/ 	.word	0x00000150
        /*0720*/ 	.short	0x010a
        /*0722*/ 	.byte	0xff
	.zero		1


	//   ....[100]....
        /*0724*/ 	.word	0x000060f0
        /*0728*/ 	.word	0x00000000
        /*072c*/ 	.word	0x00000110
        /*0730*/ 	.short	0x010a
        /*0732*/ 	.byte	0xff
	.zero		1


	//   ....[101]....
        /*0734*/ 	.word	0x00006200
        /*0738*/ 	.word	0x00000000
        /*073c*/ 	.word	0x00000000
        /*0740*/ 	.short	0x0101
        /*0742*/ 	.byte	0xff
	.zero		1


	//   ....[102]....
        /*0744*/ 	.word	0x00006280
        /*0748*/ 	.word	0x00000078
        /*074c*/ 	.word	0x00000150
        /*0750*/ 	.short	0x010a
        /*0752*/ 	.byte	0xff
	.zero		1


	//   ....[103]....
        /*0754*/ 	.word	0x00006e10
        /*0758*/ 	.word	0x00000002
        /*075c*/ 	.word	0x00000110
        /*0760*/ 	.short	0x010a
        /*0762*/ 	.byte	0xff
	.zero		1


	//   ....[104]....
        /*0764*/ 	.word	0x00006ee0
        /*0768*/ 	.word	0x00000002
        /*076c*/ 	.word	0x00000110
        /*0770*/ 	.short	0x010a
        /*0772*/ 	.byte	0xff
	.zero		1


	//   ....[105]....
        /*0774*/ 	.word	0x00007010
        /*0778*/ 	.word	0x00000002
        /*077c*/ 	.word	0x00000000
        /*0780*/ 	.short	0x0101
        /*0782*/ 	.byte	0xff
	.zero		1


	//   ....[106]....
        /*0784*/ 	.word	0x00007430
        /*0788*/ 	.word	0x000000ff
        /*078c*/ 	.word	0x00000000
        /*0790*/ 	.short	0x0101
        /*0792*/ 	.byte	0x05
	.zero		1


	//   ....[107]....
        /*0794*/ 	.word	0x00007c60
        /*0798*/ 	.word	0x00000002
        /*079c*/ 	.word	0x00000088
        /*07a0*/ 	.short	0x010a
        /*07a2*/ 	.byte	0xff
	.zero		1


	//   ....[108]....
        /*07a4*/ 	.word	0x00007cc0
        /*07a8*/ 	.word	0x00000002
        /*07ac*/ 	.word	0x00000088
        /*07b0*/ 	.short	0x010a
        /*07b2*/ 	.byte	0xff
	.zero		1


	//   ....[109]....
        /*07b4*/ 	.word	0x00007d20
        /*07b8*/ 	.word	0x00000002
        /*07bc*/ 	.word	0x00000140
        /*07c0*/ 	.short	0x010a
        /*07c2*/ 	.byte	0xff
	.zero		1


	//   ....[110]....
        /*07c4*/ 	.word	0x00007d80
        /*07c8*/ 	.word	0x00000000
        /*07cc*/ 	.word	0x00000000
        /*07d0*/ 	.short	0x010a
        /*07d2*/ 	.byte	0xff
	.zero		1


	//   ....[111]....
        /*07d4*/ 	.word	0x00007de0
        /*07d8*/ 	.word	0x00000000
        /*07dc*/ 	.word	0x00000000
        /*07e0*/ 	.short	0x010a
        /*07e2*/ 	.byte	0xff
	.zero		1


	//   ....[112]....
        /*07e4*/ 	.word	0x00007e40
        /*07e8*/ 	.word	0x00000000
        /*07ec*/ 	.word	0x00000000
        /*07f0*/ 	.short	0x010a
        /*07f2*/ 	.byte	0xff
	.zero		1


	//   ....[113]....
        /*07f4*/ 	.word	0x00007ea0
        /*07f8*/ 	.word	0x00000000
        /*07fc*/ 	.word	0x00000000
        /*0800*/ 	.short	0x010a
        /*0802*/ 	.byte	0xff
	.zero		1


	//   ....[114]....
        /*0804*/ 	.word	0x00007f00
        /*0808*/ 	.word	0x00000000
        /*080c*/ 	.word	0x00000000
        /*0810*/ 	.short	0x010a
        /*0812*/ 	.byte	0xff
	.zero		1


	//   ....[115]....
        /*0814*/ 	.word	0x00007f60
        /*0818*/ 	.word	0x00000000
        /*081c*/ 	.word	0x00000000
        /*0820*/ 	.short	0x010a
        /*0822*/ 	.byte	0xff
	.zero		1


	//   ....[116]....
        /*0824*/ 	.word	0x00007fc0
        /*0828*/ 	.word	0x00000000
        /*082c*/ 	.word	0x00000000
        /*0830*/ 	.short	0x010a
        /*0832*/ 	.byte	0xff
	.zero		1


	//   ....[117]....
        /*0834*/ 	.word	0x00008020
        /*0838*/ 	.word	0x00000000
        /*083c*/ 	.word	0x00000000
        /*0840*/ 	.short	0x010a
        /*0842*/ 	.byte	0xff
	.zero		1


	//   ....[118]....
        /*0844*/ 	.word	0x00008080
        /*0848*/ 	.word	0x00000000
        /*084c*/ 	.word	0x00000000
        /*0850*/ 	.short	0x010a
        /*0852*/ 	.byte	0xff
	.zero		1


	//   ....[119]....
        /*0854*/ 	.word	0x000080e0
        /*0858*/ 	.word	0x00000000
        /*085c*/ 	.word	0x00000000
        /*0860*/ 	.short	0x010a
        /*0862*/ 	.byte	0xff
	.zero		1


	//   ....[120]....
        /*0864*/ 	.word	0x00008140
        /*0868*/ 	.word	0x00000000
        /*086c*/ 	.word	0x00000000
        /*0870*/ 	.short	0x010a
        /*0872*/ 	.byte	0xff
	.zero		1


	//   ....[121]....
        /*0874*/ 	.word	0x000081a0
        /*0878*/ 	.word	0x00000000
        /*087c*/ 	.word	0x00000000
        /*0880*/ 	.short	0x010a
        /*0882*/ 	.byte	0xff
	.zero		1


	//   ....[122]....
        /*0884*/ 	.word	0x00008200
        /*0888*/ 	.word	0x00000000
        /*088c*/ 	.word	0x00000000
        /*0890*/ 	.short	0x010a
        /*0892*/ 	.byte	0xff
	.zero		1


	//   ....[123]....
        /*0894*/ 	.word	0x00008260
        /*0898*/ 	.word	0x00000000
        /*089c*/ 	.word	0x00000000
        /*08a0*/ 	.short	0x010a
        /*08a2*/ 	.byte	0xff
	.zero		1


	//   ....[124]....
        /*08a4*/ 	.word	0x000082c0
        /*08a8*/ 	.word	0x00000000
        /*08ac*/ 	.word	0x00000000
        /*08b0*/ 	.short	0x010a
        /*08b2*/ 	.byte	0xff
	.zero		1


	//   ....[125]....
        /*08b4*/ 	.word	0x00008320
        /*08b8*/ 	.word	0x00000000
        /*08bc*/ 	.word	0x00000000
        /*08c0*/ 	.short	0x010a
        /*08c2*/ 	.byte	0xff
	.zero		1


	//   ....[126]....
        /*08c4*/ 	.word	0x00008380
        /*08c8*/ 	.word	0x00000004
        /*08cc*/ 	.word	0x00000148
        /*08d0*/ 	.short	0x010a
        /*08d2*/ 	.byte	0xff
	.zero		1


	//   ....[127]....
        /*08d4*/ 	.word	0x000083e0
        /*08d8*/ 	.word	0x00000004
        /*08dc*/ 	.word	0x00000140
        /*08e0*/ 	.short	0x010a
        /*08e2*/ 	.byte	0xff
	.zero		1


	//   ....[128]....
        /*08e4*/ 	.word	0x00008440
        /*08e8*/ 	.word	0x00000000
        /*08ec*/ 	.word	0x00000140
        /*08f0*/ 	.short	0x010a
        /*08f2*/ 	.byte	0xff
	.zero		1


	//   ....[129]....
        /*08f4*/ 	.word	0x000084a0
        /*08f8*/ 	.word	0x00000004
        /*08fc*/ 	.word	0x00000160
        /*0900*/ 	.short	0x010a
        /*0902*/ 	.byte	0xff
	.zero		1


	//   ....[130]....
        /*0904*/ 	.word	0x00008500
        /*0908*/ 	.word	0x00000000
        /*090c*/ 	.word	0x00000000
        /*0910*/ 	.short	0x010a
        /*0912*/ 	.byte	0xff
	.zero		1


	//   ....[131]....
        /*0914*/ 	.word	0x00008560
        /*0918*/ 	.word	0x00000000
        /*091c*/ 	.word	0x00000000
        /*0920*/ 	.short	0x010a
        /*0922*/ 	.byte	0xff
	.zero		1


	//   ....[132]....
        /*0924*/ 	.word	0x000085c0
        /*0928*/ 	.word	0x00000000
        /*092c*/ 	.word	0x00000000
        /*0930*/ 	.short	0x010a
        /*0932*/ 	.byte	0xff
	.zero		1


	//   ....[133]....
        /*0934*/ 	.word	0x00008620
        /*0938*/ 	.word	0x00000000
        /*093c*/ 	.word	0x00000140
        /*0940*/ 	.short	0x010a
        /*0942*/ 	.byte	0xff
	.zero		1


	//   ....[134]....
        /*0944*/ 	.word	0x00008680
        /*0948*/ 	.word	0x00000000
        /*094c*/ 	.word	0x00000138
        /*0950*/ 	.short	0x010a
        /*0952*/ 	.byte	0xff
	.zero		1


	//   ....[135]....
        /*0954*/ 	.word	0x000086e0
        /*0958*/ 	.word	0x00000000
        /*095c*/ 	.word	0x00000120
        /*0960*/ 	.short	0x010a
        /*0962*/ 	.byte	0xff
	.zero		1


	//   ....[136]....
        /*0964*/ 	.word	0x00008740
        /*0968*/ 	.word	0x00000000
        /*096c*/ 	.word	0x00000128
        /*0970*/ 	.short	0x010a
        /*0972*/ 	.byte	0xff
	.zero		1


	//   ....[137]....
        /*0974*/ 	.word	0x000087a0
        /*0978*/ 	.word	0x00000000
        /*097c*/ 	.word	0x00000120
        /*0980*/ 	.short	0x010a
        /*0982*/ 	.byte	0xff
	.zero		1


	//   ....[138]....
        /*0984*/ 	.word	0x00008800
        /*0988*/ 	.word	0x00000000
        /*098c*/ 	.word	0x00000140
        /*0990*/ 	.short	0x010a
        /*0992*/ 	.byte	0xff
	.zero		1


	//   ....[139]....
        /*0994*/ 	.word	0x00008850
        /*0998*/ 	.word	0x00000000
        /*099c*/ 	.word	0x00000110
        /*09a0*/ 	.short	0x010a
        /*09a2*/ 	.byte	0xff
	.zero		1


	//   ....[140]....
        /*09a4*/ 	.word	0x000088a0
        /*09a8*/ 	.word	0x00000078
        /*09ac*/ 	.word	0x00000150
        /*09b0*/ 	.short	0x010a
        /*09b2*/ 	.byte	0xff
	.zero		1


	//   ....[141]....
        /*09b4*/ 	.word	0x000088f0
        /*09b8*/ 	.word	0x00000002
        /*09bc*/ 	.word	0x00000110
        /*09c0*/ 	.short	0x010a
        /*09c2*/ 	.byte	0xff
	.zero		1


	//----- nvinfo : EIATTR_NUM_MBARRIERS
	.align		4
.L_47:
        /*09c4*/ 	.byte	0x03, 0x38
        /*09c6*/ 	.short	0x002e


	//----- nvinfo : EIATTR_EXIT_INSTR_OFFSETS
	.align		4
        /*09c8*/ 	.byte	0x04, 0x1c
        /*09ca*/ 	.short	(.L_49 - .L_48)


	//   ....[0]....
.L_48:
        /*09cc*/ 	.word	0x00003280


	//   ....[1]....
        /*09d0*/ 	.word	0x00003510


	//   ....[2]....
        /*09d4*/ 	.word	0x00003570


	//   ....[3]....
        /*09d8*/ 	.word	0x00004280


	//   ....[4]....
        /*09dc*/ 	.word	0x00005080


	//   ....[5]....
        /*09e0*/ 	.word	0x000050c0


	//   ....[6]....
        /*09e4*/ 	.word	0x00007c40


	//----- nvinfo : EIATTR_MAX_THREADS
	.align		4
.L_49:
        /*09e8*/ 	.byte	0x04, 0x05
        /*09ea*/ 	.short	(.L_51 - .L_50)
.L_50:
        /*09ec*/ 	.word	0x00000100
        /*09f0*/ 	.word	0x00000001
        /*09f4*/ 	.word	0x00000001


	//----- nvinfo : EIATTR_CRS_STACK_SIZE
	.align		4
.L_51:
        /*09f8*/ 	.byte	0x04, 0x1e
        /*09fa*/ 	.short	(.L_53 - .L_52)
.L_52:
        /*09fc*/ 	.word	0x00000000


	//----- nvinfo : EIATTR_CBANK_PARAM_SIZE
	.align		4
.L_53:
        /*0a00*/ 	.byte	0x03, 0x19
        /*0a02*/ 	.short	0x0800


	//----- nvinfo : EIATTR_PARAM_CBANK
	.align		4
        /*0a04*/ 	.byte	0x04, 0x0a
        /*0a06*/ 	.short	(.L_55 - .L_54)
	.align		4
.L_54:
        /*0a08*/ 	.word	index@(.nv.constant0._ZN7cutlass13device_kernelINS_4conv6kernel13ConvUniversalINS1_16ConvProblemShapeILNS1_8OperatorE1ELi2EEENS1_10collective14CollectiveConvINS1_47MainloopSm100TmaUmmaWarpSpecializedImplicitGemmILS5_1ELi17ELi2ELi1ELi2EN4cute5tupleIJNSA_1CILi1EEESD_SD_EEEEENSB_IJNSC_ILi64EEENSC_ILi128EEENSB_IJSG_EEEEEENS_12float_e4m3_tESK_NSA_8TiledMMAINSA_8MMA_AtomIJNSA_10MMA_TraitsINSA_19SM100_MMA_F8F6F4_SSEJSK_SK_fSG_SH_NSA_17integral_constantINSA_4UMMA5MajorELSR_0EEENSP_ISR_LSR_1EEENSP_INSQ_7ScaleInELSU_0EEESV_EEEEEENSA_6LayoutISE_NSB_IJNSC_ILi0EEESZ_SZ_EEEEENSB_IJNSA_10UnderscoreES12_S12_EEEEENS7_6detail27Sm100ImplicitGemmTileTraitsINSA_20SM90_TMA_LOAD_IM2COLENSA_14ComposedLayoutINSA_7SwizzleILi2ELi4ELi3EEENSA_18smem_ptr_flag_bitsILi8EEENSY_INSB_IJNSC_ILi8EEESG_EEENSB_IJSG_SD_EEEEEEEvEENS16_INSA_13SM90_TMA_LOADENS18_INS19_ILi3ELi4ELi3EEES1C_NSY_INSB_IJSH_S1D_EEENSB_IJSD_SH_EEEEEEEvEEEENS_8epilogue10collective18CollectiveEpilogueINS1R_23Sm100TmaWarpSpecializedILi2ELi2ELi32ELb0ELb0EEEJSJ_NSB_IJNSY_ISG_SD_EES1W_EEESK_NSB_IJNSB_IJlllEEESD_SZ_EEESK_S1Z_NS1R_6fusion15FusionCallbacksIS1V_NS20_17LinearCombinationISK_fSK_fLNS_15FloatRoundStyleE2EEESJ_S1X_JEEENSA_5SM1004TMEM4LOAD26SM100_TMEM_LOAD_16dp32b32xES17_S1H_NSA_39AutoVectorizingCopyWithAssumedAlignmentILi128EEENSA_21SM90_TMA_STORE_IM2COLES1H_S2B_S2B_EEEvvEEEEvNT_6ParamsE)
        /*0a0c*/ 	.short	0x0380
        /*0a0e*/ 	.short	0x0800


	//----- nvinfo : EIATTR_SW_WAR
	.align		4
.L_55:
        /*0a10*/ 	.byte	0x04, 0x36
        /*0a12*/ 	.short	(.L_57 - .L_56)
.L_56:
        /*0a14*/ 	.word	0x00000008
.L_57:


//--------------------- .nv.callgraph             --------------------------
	.section	.nv.callgraph,"",@"SHT_CUDA_CALLGRAPH"
	.align	4
	.sectionentsize	8
	.align		4
        /*0000*/ 	.word	0x00000000
	.align		4
        /*0004*/ 	.word	0xffffffff
	.align		4
        /*0008*/ 	.word	index@(_ZN7cutlass13device_kernelINS_4conv6kernel13ConvUniversalINS1_16ConvProblemShapeILNS1_8OperatorE1ELi2EEENS1_10collective14CollectiveConvINS1_47MainloopSm100TmaUmmaWarpSpecializedImplicitGemmILS5_1ELi17ELi2ELi1ELi2EN4cute5tupleIJNSA_1CILi1EEESD_SD_EEEEENSB_IJNSC_ILi64EEENSC_ILi128EEENSB_IJSG_EEEEEENS_12float_e4m3_tESK_NSA_8TiledMMAINSA_8MMA_AtomIJNSA_10MMA_TraitsINSA_19SM100_MMA_F8F6F4_SSEJSK_SK_fSG_SH_NSA_17integral_constantINSA_4UMMA5MajorELSR_0EEENSP_ISR_LSR_1EEENSP_INSQ_7ScaleInELSU_0EEESV_EEEEEENSA_6LayoutISE_NSB_IJNSC_ILi0EEESZ_SZ_EEEEENSB_IJNSA_10UnderscoreES12_S12_EEEEENS7_6detail27Sm100ImplicitGemmTileTraitsINSA_20SM90_TMA_LOAD_IM2COLENSA_14ComposedLayoutINSA_7SwizzleILi2ELi4ELi3EEENSA_18smem_ptr_flag_bitsILi8EEENSY_INSB_IJNSC_ILi8EEESG_EEENSB_IJSG_SD_EEEEEEEvEENS16_INSA_13SM90_TMA_LOADENS18_INS19_ILi3ELi4ELi3EEES1C_NSY_INSB_IJSH_S1D_EEENSB_IJSD_SH_EEEEEEEvEEEENS_8epilogue10collective18CollectiveEpilogueINS1R_23Sm100TmaWarpSpecializedILi2ELi2ELi32ELb0ELb0EEEJSJ_NSB_IJNSY_ISG_SD_EES1W_EEESK_NSB_IJNSB_IJlllEEESD_SZ_EEESK_S1Z_NS1R_6fusion15FusionCallbacksIS1V_NS20_17LinearCombinationISK_fSK_fLNS_15FloatRoundStyleE2EEESJ_S1X_JEEENSA_5SM1004TMEM4LOAD26SM100_TMEM_LOAD_16dp32b32xES17_S1H_NSA_39AutoVectorizingCopyWithAssumedAlignmentILi128EEENSA_21SM90_TMA_STORE_IM2COLES1H_S2B_S2B_EEEvvEEEEvNT_6ParamsE)
	.align		4
        /*000c*/ 	.word	index@(__assertfail)
	.align		4
        /*0010*/ 	.word	0x00000000
	.align		4
        /*0014*/ 	.word	0xfffffffe
	.align		4
        /*0018*/ 	.word	0x00000000
	.align		4
        /*001c*/ 	.word	0xfffffffd
	.align		4
        /*0020*/ 	.word	0x00000000
	.align		4
        /*0024*/ 	.word	0xfffffffc


//--------------------- .nv.constant4             --------------------------
	.section	.nv.constant4,"a",@progbits
	.align	8
	.align		8
.nv.constant4:
        /*0000*/ 	.dword	__assertfail
	.align		8
        /*0008*/ 	.dword	__unnamed_1
	.align		8
        /*0010*/ 	.dword	__unnamed_2
	.align		8
        /*0018*/ 	.dword	_ZN39_INTERNAL_459288eb_4_k_cu_93c380f7_40094cuda3std3__45__cpo5beginE
	.align		8
        /*0020*/ 	.dword	_ZN39_INTERNAL_459288eb_4_k_cu_93c380f7_40094cuda3std3__45__cpo3endE
	.align		8
        /*0028*/ 	.dword	_ZN39_INTERNAL_459288eb_4_k_cu_93c380f7_40094cuda3std3__45__cpo6cbeginE
	.align		8
        /*0030*/ 	.dword	_ZN39_INTERNAL_459288eb_4_k_cu_93c380f7_40094cuda3std3__45__cpo4cendE
	.align		8
        /*0038*/ 	.dword	_ZN39_INTERNAL_459288eb_4_k_cu_93c380f7_40094cuda3std3__441_GLOBAL__N__459288eb_4_k_cu_93c380f7_40096ignoreE
	.align		8
        /*0040*/ 	.dword	_ZN39_INTERNAL_459288eb_4_k_cu_93c380f7_40094cuda3std3__419piecewise_constructE
	.align		8
        /*0048*/ 	.dword	_ZN39_INTERNAL_459288eb_4_k_cu_93c380f7_40094cuda3std3__48in_placeE
	.align		8
        /*0050*/ 	.dword	_ZN39_INTERNAL_459288eb_4_k_cu_93c380f7_40094cuda3std6ranges3__45__cpo4swapE
	.align		8
        /*0058*/ 	.dword	_ZN39_INTERNAL_459288eb_4_k_cu_93c380f7_40094cuda3std6ranges3__45__cpo9iter_moveE
	.align		8
        /*0060*/ 	.dword	_ZN39_INTERNAL_459288eb_4_k_cu_93c380f7_40094cute7productE
	.align		8
        /*0068*/ 	.dword	_ZN39_INTERNAL_459288eb_4_k_cu_93c380f7_40094cute1_E
	.align		8
        /*0070*/ 	.dword	$str$27
	.align		8
        /*0078*/ 	.dword	$str$28
	.align		8
        /*0080*/ 	.dword	$str$29
	.align		8
        /*0088*/ 	.dword	$str$30


//--------------------- .text._ZN7cutlass13device_kernelINS_4conv6kernel13ConvUniversalINS1_16ConvProblemShapeILNS1_8OperatorE1ELi2EEENS1_10collective14CollectiveConvINS1_47MainloopSm100TmaUmmaWarpSpecializedImplicitGemmILS5_1ELi17ELi2ELi1ELi2EN4cute5tupleIJNSA_1CILi1EEESD_SD_EEEEENSB_IJNSC_ILi64EEENSC_ILi128EEENSB_IJSG_EEEEEENS_12float_e4m3_tESK_NSA_8TiledMMAINSA_8MMA_AtomIJNSA_10MMA_TraitsINSA_19SM100_MMA_F8F6F4_SSEJSK_SK_fSG_SH_NSA_17integral_constantINSA_4UMMA5MajorELSR_0EEENSP_ISR_LSR_1EEENSP_INSQ_7ScaleInELSU_0EEESV_EEEEEENSA_6LayoutISE_NSB_IJNSC_ILi0EEESZ_SZ_EEEEENSB_IJNSA_10UnderscoreES12_S12_EEEEENS7_6detail27Sm100ImplicitGemmTileTraitsINSA_20SM90_TMA_LOAD_IM2COLENSA_14ComposedLayoutINSA_7SwizzleILi2ELi4ELi3EEENSA_18smem_ptr_flag_bitsILi8EEENSY_INSB_IJNSC_ILi8EEESG_EEENSB_IJSG_SD_EEEEEEEvEENS16_INSA_13SM90_TMA_LOADENS18_INS19_ILi3ELi4ELi3EEES1C_NSY_INSB_IJSH_S1D_EEENSB_IJSD_SH_EEEEEEEvEEEENS_8epilogue10collective18CollectiveEpilogueINS1R_23Sm100TmaWarpSpecializedILi2ELi2ELi32ELb0ELb0EEEJSJ_NSB_IJNSY_ISG_SD_EES1W_EEESK_NSB_IJNSB_IJlllEEESD_SZ_EEESK_S1Z_NS1R_6fusion15FusionCallbacksIS1V_NS20_17LinearCombinationISK_fSK_fLNS_15FloatRoundStyleE2EEESJ_S1X_JEEENSA_5SM1004TMEM4LOAD26SM100_TMEM_LOAD_16dp32b32xES17_S1H_NSA_39AutoVectorizingCopyWithAssumedAlignmentILi128EEENSA_21SM90_TMA_STORE_IM2COLES1H_S2B_S2B_EEEvvEEEEvNT_6ParamsE --------------------------
	.section	.text._ZN7cutlass13device_kernelINS_4conv6kernel13ConvUniversalINS1_16ConvProblemShapeILNS1_8OperatorE1ELi2EEENS1_10collective14CollectiveConvINS1_47MainloopSm100TmaUmmaWarpSpecializedImplicitGemmILS5_1ELi17ELi2ELi1ELi2EN4cute5tupleIJNSA_1CILi1EEESD_SD_EEEEENSB_IJNSC_ILi64EEENSC_ILi128EEENSB_IJSG_EEEEEENS_12float_e4m3_tESK_NSA_8TiledMMAINSA_8MMA_AtomIJNSA_10MMA_TraitsINSA_19SM100_MMA_F8F6F4_SSEJSK_SK_fSG_SH_NSA_17integral_constantINSA_4UMMA5MajorELSR_0EEENSP_ISR_LSR_1EEENSP_INSQ_7ScaleInELSU_0EEESV_EEEEEENSA_6LayoutISE_NSB_IJNSC_ILi0EEESZ_SZ_EEEEENSB_IJNSA_10UnderscoreES12_S12_EEEEENS7_6detail27Sm100ImplicitGemmTileTraitsINSA_20SM90_TMA_LOAD_IM2COLENSA_14ComposedLayoutINSA_7SwizzleILi2ELi4ELi3EEENSA_18smem_ptr_flag_bitsILi8EEENSY_INSB_IJNSC_ILi8EEESG_EEENSB_IJSG_SD_EEEEEEEvEENS16_INSA_13SM90_TMA_LOADENS18_INS19_ILi3ELi4ELi3EEES1C_NSY_INSB_IJSH_S1D_EEENSB_IJSD_SH_EEEEEEEvEEEENS_8epilogue10collective18CollectiveEpilogueINS1R_23Sm100TmaWarpSpecializedILi2ELi2ELi32ELb0ELb0EEEJSJ_NSB_IJNSY_ISG_SD_EES1W_EEESK_NSB_IJNSB_IJlllEEESD_SZ_EEESK_S1Z_NS1R_6fusion15FusionCallbacksIS1V_NS20_17LinearCombinationISK_fSK_fLNS_15FloatRoundStyleE2EEESJ_S1X_JEEENSA_5SM1004TMEM4LOAD26SM100_TMEM_LOAD_16dp32b32xES17_S1H_NSA_39AutoVectorizingCopyWithAssumedAlignmentILi128EEENSA_21SM90_TMA_STORE_IM2COLES1H_S2B_S2B_EEEvvEEEEvNT_6ParamsE,"ax",@progbits
	.align	128
.text._ZN7cutlass13device_kernelINS_4conv6kernel13ConvUniversalINS1_16ConvProblemShapeILNS1_8OperatorE1ELi2EEENS1_10collective14CollectiveConvINS1_47MainloopSm100TmaUmmaWarpSpecializedImplicitGemmILS5_1ELi17ELi2ELi1ELi2EN4cute5tupleIJNSA_1CILi1EEESD_SD_EEEEENSB_IJNSC_ILi64EEENSC_ILi128EEENSB_IJSG_EEEEEENS_12float_e4m3_tESK_NSA_8TiledMMAINSA_8MMA_AtomIJNSA_10MMA_TraitsINSA_19SM100_MMA_F8F6F4_SSEJSK_SK_fSG_SH_NSA_17integral_constantINSA_4UMMA5MajorELSR_0EEENSP_ISR_LSR_1EEENSP_INSQ_7ScaleInELSU_0EEESV_EEEEEENSA_6LayoutISE_NSB_IJNSC_ILi0EEESZ_SZ_EEEEENSB_IJNSA_10UnderscoreES12_S12_EEEEENS7_6detail27Sm100ImplicitGemmTileTraitsINSA_20SM90_TMA_LOAD_IM2COLENSA_14ComposedLayoutINSA_7SwizzleILi2ELi4ELi3EEENSA_18smem_ptr_flag_bitsILi8EEENSY_INSB_IJNSC_ILi8EEESG_EEENSB_IJSG_SD_EEEEEEEvEENS16_INSA_13SM90_TMA_LOADENS18_INS19_ILi3ELi4ELi3EEES1C_NSY_INSB_IJSH_S1D_EEENSB_IJSD_SH_EEEEEEEvEEEENS_8epilogue10collective18CollectiveEpilogueINS1R_23Sm100TmaWarpSpecializedILi2ELi2ELi32ELb0ELb0EEEJSJ_NSB_IJNSY_ISG_SD_EES1W_EEESK_NSB_IJNSB_IJlllEEESD_SZ_EEESK_S1Z_NS1R_6fusion15FusionCallbacksIS1V_NS20_17LinearCombinationISK_fSK_fLNS_15FloatRoundStyleE2EEESJ_S1X_JEEENSA_5SM1004TMEM4LOAD26SM100_TMEM_LOAD_16dp32b32xES17_S1H_NSA_39AutoVectorizingCopyWithAssumedAlignmentILi128EEENSA_21SM90_TMA_STORE_IM2COLES1H_S2B_S2B_EEEvvEEEEvNT_6ParamsE:
        .type           _ZN7cutlass13device_kernelINS_4conv6kernel13ConvUniversalINS1_16ConvProblemShapeILNS1_8OperatorE1ELi2EEENS1_10collective14CollectiveConvINS1_47MainloopSm100TmaUmmaWarpSpecializedImplicitGemmILS5_1ELi17ELi2ELi1ELi2EN4cute5tupleIJNSA_1CILi1EEESD_SD_EEEEENSB_IJNSC_ILi64EEENSC_ILi128EEENSB_IJSG_EEEEEENS_12float_e4m3_tESK_NSA_8TiledMMAINSA_8MMA_AtomIJNSA_10MMA_TraitsINSA_19SM100_MMA_F8F6F4_SSEJSK_SK_fSG_SH_NSA_17integral_constantINSA_4UMMA5MajorELSR_0EEENSP_ISR_LSR_1EEENSP_INSQ_7ScaleInELSU_0EEESV_EEEEEENSA_6LayoutISE_NSB_IJNSC_ILi0EEESZ_SZ_EEEEENSB_IJNSA_10UnderscoreES12_S12_EEEEENS7_6detail27Sm100ImplicitGemmTileTraitsINSA_20SM90_TMA_LOAD_IM2COLENSA_14ComposedLayoutINSA_7SwizzleILi2ELi4ELi3EEENSA_18smem_ptr_flag_bitsILi8EEENSY_INSB_IJNSC_ILi8EEESG_EEENSB_IJSG_SD_EEEEEEEvEENS16_INSA_13SM90_TMA_LOADENS18_INS19_ILi3ELi4ELi3EEES1C_NSY_INSB_IJSH_S1D_EEENSB_IJSD_SH_EEEEEEEvEEEENS_8epilogue10collective18CollectiveEpilogueINS1R_23Sm100TmaWarpSpecializedILi2ELi2ELi32ELb0ELb0EEEJSJ_NSB_IJNSY_ISG_SD_EES1W_EEESK_NSB_IJNSB_IJlllEEESD_SZ_EEESK_S1Z_NS1R_6fusion15FusionCallbacksIS1V_NS20_17LinearCombinationISK_fSK_fLNS_15FloatRoundStyleE2EEESJ_S1X_JEEENSA_5SM1004TMEM4LOAD26SM100_TMEM_LOAD_16dp32b32xES17_S1H_NSA_39AutoVectorizingCopyWithAssumedAlignmentILi128EEENSA_21SM90_TMA_STORE_IM2COLES1H_S2B_S2B_EEEvvEEEEvNT_6ParamsE,@function
        .size           _ZN7cutlass13device_kernelINS_4conv6kernel13ConvUniversalINS1_16ConvProblemShapeILNS1_8OperatorE1ELi2EEENS1_10collective14CollectiveConvINS1_47MainloopSm100TmaUmmaWarpSpecializedImplicitGemmILS5_1ELi17ELi2ELi1ELi2EN4cute5tupleIJNSA_1CILi1EEESD_SD_EEEEENSB_IJNSC_ILi64EEENSC_ILi128EEENSB_IJSG_EEEEEENS_12float_e4m3_tESK_NSA_8TiledMMAINSA_8MMA_AtomIJNSA_10MMA_TraitsINSA_19SM100_MMA_F8F6F4_SSEJSK_SK_fSG_SH_NSA_17integral_constantINSA_4UMMA5MajorELSR_0EEENSP_ISR_LSR_1EEENSP_INSQ_7ScaleInELSU_0EEESV_EEEEEENSA_6LayoutISE_NSB_IJNSC_ILi0EEESZ_SZ_EEEEENSB_IJNSA_10UnderscoreES12_S12_EEEEENS7_6detail27Sm100ImplicitGemmTileTraitsINSA_20SM90_TMA_LOAD_IM2COLENSA_14ComposedLayoutINSA_7SwizzleILi2ELi4ELi3EEENSA_18smem_ptr_flag_bitsILi8EEENSY_INSB_IJNSC_ILi8EEESG_EEENSB_IJSG_SD_EEEEEEEvEENS16_INSA_13SM90_TMA_LOADENS18_INS19_ILi3ELi4ELi3EEES1C_NSY_INSB_IJSH_S1D_EEENSB_IJSD_SH_EEEEEEEvEEEENS_8epilogue10collective18CollectiveEpilogueINS1R_23Sm100TmaWarpSpecializedILi2ELi2ELi32ELb0ELb0EEEJSJ_NSB_IJNSY_ISG_SD_EES1W_EEESK_NSB_IJNSB_IJlllEEESD_SZ_EEESK_S1Z_NS1R_6fusion15FusionCallbacksIS1V_NS20_17LinearCombinationISK_fSK_fLNS_15FloatRoundStyleE2EEESJ_S1X_JEEENSA_5SM1004TMEM4LOAD26SM100_TMEM_LOAD_16dp32b32xES17_S1H_NSA_39AutoVectorizingCopyWithAssumedAlignmentILi128EEENSA_21SM90_TMA_STORE_IM2COLES1H_S2B_S2B_EEEvvEEEEvNT_6ParamsE,(.L_x_173 - _ZN7cutlass13device_kernelINS_4conv6kernel13ConvUniversalINS1_16ConvProblemShapeILNS1_8OperatorE1ELi2EEENS1_10collective14CollectiveConvINS1_47MainloopSm100TmaUmmaWarpSpecializedImplicitGemmILS5_1ELi17ELi2ELi1ELi2EN4cute5tupleIJNSA_1CILi1EEESD_SD_EEEEENSB_IJNSC_ILi64EEENSC_ILi128EEENSB_IJSG_EEEEEENS_12float_e4m3_tESK_NSA_8TiledMMAINSA_8MMA_AtomIJNSA_10MMA_TraitsINSA_19SM100_MMA_F8F6F4_SSEJSK_SK_fSG_SH_NSA_17integral_constantINSA_4UMMA5MajorELSR_0EEENSP_ISR_LSR_1EEENSP_INSQ_7ScaleInELSU_0EEESV_EEEEEENSA_6LayoutISE_NSB_IJNSC_ILi0EEESZ_SZ_EEEEENSB_IJNSA_10UnderscoreES12_S12_EEEEENS7_6detail27Sm100ImplicitGemmTileTraitsINSA_20SM90_TMA_LOAD_IM2COLENSA_14ComposedLayoutINSA_7SwizzleILi2ELi4ELi3EEENSA_18smem_ptr_flag_bitsILi8EEENSY_INSB_IJNSC_ILi8EEESG_EEENSB_IJSG_SD_EEEEEEEvEENS16_INSA_13SM90_TMA_LOADENS18_INS19_ILi3ELi4ELi3EEES1C_NSY_INSB_IJSH_S1D_EEENSB_IJSD_SH_EEEEEEEvEEEENS_8epilogue10collective18CollectiveEpilogueINS1R_23Sm100TmaWarpSpecializedILi2ELi2ELi32ELb0ELb0EEEJSJ_NSB_IJNSY_ISG_SD_EES1W_EEESK_NSB_IJNSB_IJlllEEESD_SZ_EEESK_S1Z_NS1R_6fusion15FusionCallbacksIS1V_NS20_17LinearCombinationISK_fSK_fLNS_15FloatRoundStyleE2EEESJ_S1X_JEEENSA_5SM1004TMEM4LOAD26SM100_TMEM_LOAD_16dp32b32xES17_S1H_NSA_39AutoVectorizingCopyWithAssumedAlignmentILi128EEENSA_21SM90_TMA_STORE_IM2COLES1H_S2B_S2B_EEEvvEEEEvNT_6ParamsE)
        .other          _ZN7cutlass13device_kernelINS_4conv6kernel13ConvUniversalINS1_16ConvProblemShapeILNS1_8OperatorE1ELi2EEENS1_10collective14CollectiveConvINS1_47MainloopSm100TmaUmmaWarpSpecializedImplicitGemmILS5_1ELi17ELi2ELi1ELi2EN4cute5tupleIJNSA_1CILi1EEESD_SD_EEEEENSB_IJNSC_ILi64EEENSC_ILi128EEENSB_IJSG_EEEEEENS_12float_e4m3_tESK_NSA_8TiledMMAINSA_8MMA_AtomIJNSA_10MMA_TraitsINSA_19SM100_MMA_F8F6F4_SSEJSK_SK_fSG_SH_NSA_17integral_constantINSA_4UMMA5MajorELSR_0EEENSP_ISR_LSR_1EEENSP_INSQ_7ScaleInELSU_0EEESV_EEEEEENSA_6LayoutISE_NSB_IJNSC_ILi0EEESZ_SZ_EEEEENSB_IJNSA_10UnderscoreES12_S12_EEEEENS7_6detail27Sm100ImplicitGemmTileTraitsINSA_20SM90_TMA_LOAD_IM2COLENSA_14ComposedLayoutINSA_7SwizzleILi2ELi4ELi3EEENSA_18smem_ptr_flag_bitsILi8EEENSY_INSB_IJNSC_ILi8EEESG_EEENSB_IJSG_SD_EEEEEEEvEENS16_INSA_13SM90_TMA_LOADENS18_INS19_ILi3ELi4ELi3EEES1C_NSY_INSB_IJSH_S1D_EEENSB_IJSD_SH_EEEEEEEvEEEENS_8epilogue10collective18CollectiveEpilogueINS1R_23Sm100TmaWarpSpecializedILi2ELi2ELi32ELb0ELb0EEEJSJ_NSB_IJNSY_ISG_SD_EES1W_EEESK_NSB_IJNSB_IJlllEEESD_SZ_EEESK_S1Z_NS1R_6fusion15FusionCallbacksIS1V_NS20_17LinearCombinationISK_fSK_fLNS_15FloatRoundStyleE2EEESJ_S1X_JEEENSA_5SM1004TMEM4LOAD26SM100_TMEM_LOAD_16dp32b32xES17_S1H_NSA_39AutoVectorizingCopyWithAssumedAlignmentILi128EEENSA_21SM90_TMA_STORE_IM2COLES1H_S2B_S2B_EEEvvEEEEvNT_6ParamsE,@"STO_CUDA_ENTRY STV_DEFAULT"
_ZN7cutlass13device_kernelINS_4conv6kernel13ConvUniversalINS1_16ConvProblemShapeILNS1_8OperatorE1ELi2EEENS1_10collective14CollectiveConvINS1_47MainloopSm100TmaUmmaWarpSpecializedImplicitGemmILS5_1ELi17ELi2ELi1ELi2EN4cute5tupleIJNSA_1CILi1EEESD_SD_EEEEENSB_IJNSC_ILi64EEENSC_ILi128EEENSB_IJSG_EEEEEENS_12float_e4m3_tESK_NSA_8TiledMMAINSA_8MMA_AtomIJNSA_10MMA_TraitsINSA_19SM100_MMA_F8F6F4_SSEJSK_SK_fSG_SH_NSA_17integral_constantINSA_4UMMA5MajorELSR_0EEENSP_ISR_LSR_1EEENSP_INSQ_7ScaleInELSU_0EEESV_EEEEEENSA_6LayoutISE_NSB_IJNSC_ILi0EEESZ_SZ_EEEEENSB_IJNSA_10UnderscoreES12_S12_EEEEENS7_6detail27Sm100ImplicitGemmTileTraitsINSA_20SM90_TMA_LOAD_IM2COLENSA_14ComposedLayoutINSA_7SwizzleILi2ELi4ELi3EEENSA_18smem_ptr_flag_bitsILi8EEENSY_INSB_IJNSC_ILi8EEESG_EEENSB_IJSG_SD_EEEEEEEvEENS16_INSA_13SM90_TMA_LOADENS18_INS19_ILi3ELi4ELi3EEES1C_NSY_INSB_IJSH_S1D_EEENSB_IJSD_SH_EEEEEEEvEEEENS_8epilogue10collective18CollectiveEpilogueINS1R_23Sm100TmaWarpSpecializedILi2ELi2ELi32ELb0ELb0EEEJSJ_NSB_IJNSY_ISG_SD_EES1W_EEESK_NSB_IJNSB_IJlllEEESD_SZ_EEESK_S1Z_NS1R_6fusion15FusionCallbacksIS1V_NS20_17LinearCombinationISK_fSK_fLNS_15FloatRoundStyleE2EEESJ_S1X_JEEENSA_5SM1004TMEM4LOAD26SM100_TMEM_LOAD_16dp32b32xES17_S1H_NSA_39AutoVectorizingCopyWithAssumedAlignmentILi128EEENSA_21SM90_TMA_STORE_IM2COLES1H_S2B_S2B_EEEvvEEEEvNT_6ParamsE:
[----:B------:R-:W1:Y:S01]  /*0000*/  LDC R1, c[0x0][0x37c] ;  /* 0x0000df00ff017b82 */ /* 0x000e620000000800 */
[----:B------:R-:W2:Y:S01]  /*0010*/  S2R R111, SR_TID.X ;  /* 0x00000000006f7919 */ /* 0x000ea20000002100 */
[----:B------:R-:W3:Y:S01]  /*0020*/  LDCU.64 UR4, c[0x0][0x890] ;  /* 0x00011200ff0477ac */ /* 0x000ee20008000a00 */
[----:B-1----:R-:W-:Y:S01]  /*0030*/  VIADD R1, R1, 0xfffffff8 ;  /* 0xfffffff801017836 */ /* 0x002fe20000000000 */
[----:B------:R-:W-:Y:S02]  /*0040*/  PRMT R102, RZ, 0x7610, R102 ;  /* 0x00007610ff667816 */ /* 0x000fe40000000066 */
[----:B------:R-:W-:Y:S01]  /*0050*/  ELECT P5, URZ, PT ;  /* 0x0000000000ff782f */ /* 0x000fe200038a0000 */
[----:B------:R-:W1:Y:S01]  /*0060*/  LDCU.64 UR48, c[0x0][0x358] ;  /* 0x00006b00ff3077ac */ /* 0x000e620008000a00 */
[----:B---3--:R-:W-:-:S04]  /*0070*/  UISETP.NE.U32.AND UP0, UPT, UR4, URZ, UPT ;  /* 0x000000ff0400728c */ /* 0x008fc8000bf05070 */
[----:B------:R-:W-:Y:S01]  /*0080*/  UISETP.NE.AND.EX UP0, UPT, UR5, URZ, UPT, UP0 ;  /* 0x000000ff0500728c */ /* 0x000fe2000bf05300 */
[----:B--2---:R-:W-:-:S05]  /*0090*/  SHF.R.U32.HI R113, RZ, 0x5, R111 ;  /* 0x00000005ff717819 */ /* 0x004fca000001166f */
[----:B------:R-:W2:Y:S02]  /*00a0*/  SHFL.IDX PT, R0, R113, RZ, 0x1f ;  /* 0x00001fff71007589 */ /* 0x000ea400000e0000 */
[----:B--2---:R-:W-:Y:S01]  /*00b0*/  R2UR UR8, R0 ;  /* 0x00000000000872ca */ /* 0x004fe200000e0000 */
[----:B-1----:R-:W-:-:S14]  /*00c0*/  BRA.U UP0, `(.L_x_0) ;  /* 0x00000001002c7547 */ /* 0x002fdc000b800000 */
[----:B------:R-:W1:Y:S02]  /*00d0*/  LDCU.64 UR6, c[0x0][0x888] ;  /* 0x00011100ff0677ac */ /* 0x000e640008000a00 */
[----:B-1----:R-:W-:-:S04]  /*00e0*/  UISETP.NE.U32.AND UP0, UPT, UR6, URZ, UPT ;  /* 0x000000ff0600728c */ /* 0x002fc8000bf05070 */
[----:B------:R-:W-:-:S09]  /*00f0*/  UISETP.NE.AND.EX UP0, UPT, UR7, URZ, UPT, UP0 ;  /* 0x000000ff0700728c */ /* 0x000fd2000bf05300 */
[----:B------:R-:W-:Y:S05]  /*0100*/  BRA.U !UP0, `(.L_x_1) ;  /* 0x0000000108107547 */ /* 0x000fea000b800000 */
[----:B------:R-:W1:Y:S02]  /*0110*/  LDC.64 R2, c[0x0][0x888] ;  /* 0x00022200ff027b82 */ /* 0x000e640000000a00 */
[----:B-1----:R1:W5:Y:S01]  /*0120*/  LDG.E R49, desc[UR48][R2.64] ;  /* 0x0000003002317981 */ /* 0x002362000c1e1900 */
[----:B------:R-:W-:Y:S01]  /*0130*/  HFMA2 R102, -RZ, RZ, 0, 5.9604644775390625e-08 ;  /* 0x00000001ff667431 */ /* 0x000fe200000001ff */
[----:B------:R-:W-:Y:S05]  /*0140*/  BRA `(.L_x_0) ;  /* 0x00000000000c7947 */ /* 0x000fea0003800000 */
.L_x_1:
[----:B------:R-:W1:Y:S01]  /*0150*/  LDCU UR6, c[0x0][0x880] ;  /* 0x00011000ff0677ac */ /* 0x000e620008000800 */
[----:B------:R-:W-:Y:S01]  /*0160*/  HFMA2 R102, -RZ, RZ, 0, 5.9604644775390625e-08 ;  /* 0x00000001ff667431 */ /* 0x000fe200000001ff */
[----:B-1----:R-:W-:-:S07]  /*0170*/  MOV R49, UR6 ;  /* 0x0000000600317c02 */ /* 0x002fce0008000f00 */
.L_x_0:
[----:B------:R-:W2:Y:S02]  /*0180*/  LDCU.64 UR6, c[0x0][0x8b0] ;  /* 0x00011600ff0677ac */ /* 0x000ea40008000a00 */
[----:B--2---:R-:W-:-:S04]  /*0190*/  UISETP.NE.U32.AND UP0, UPT, UR6, URZ, UPT ;  /* 0x000000ff0600728c */ /* 0x004fc8000bf05070 */
[----:B------:R-:W-:-:S09]  /*01a0*/  UISETP.NE.AND.EX UP0, UPT, UR7, URZ, UPT, UP0 ;  /* 0x000000ff0700728c */ /* 0x000fd2000bf05300 */
[----:B------:R-:W-:Y:S05]  /*01b0*/  BRA.U UP0, `(.L_x_2) ;  /* 0x0000000100247547 */ /* 0x000fea000b800000 */
[----:B------:R-:W2:Y:S02]  /*01c0*/  LDCU.64 UR6, c[0x0][0x8a8] ;  /* 0x00011500ff0677ac */ /* 0x000ea40008000a00 */
[----:B--2---:R-:W-:-:S04]  /*01d0*/  UISETP.NE.U32.AND UP0, UPT, UR6, URZ, UPT ;  /* 0x000000ff0600728c */ /* 0x004fc8000bf05070 */
[----:B------:R-:W-:-:S09]  /*01e0*/  UISETP.NE.AND.EX UP0, UPT, UR7, URZ, UPT, UP0 ;  /* 0x000000ff0700728c */ /* 0x000fd2000bf05300 */
[----:B------:R-:W-:Y:S05]  /*01f0*/  BRA.U !UP0, `(.L_x_3) ;  /* 0x00000001080c7547 */ /* 0x000fea000b800000 */
[----:B-1----:R-:W1:Y:S02]  /*0200*/  LDC.64 R2, c[0x0][0x8a8] ;  /* 0x00022a00ff027b82 */ /* 0x002e640000000a00 */
[----:B-1----:R2:W5:Y:S01]  /*0210*/  LDG.E R47, desc[UR48][R2.64] ;  /* 0x00000030022f7981 */ /* 0x002562000c1e1900 */
[----:B------:R-:W-:Y:S05]  /*0220*/  BRA `(.L_x_2) ;  /* 0x0000000000087947 */ /* 0x000fea0003800000 */
.L_x_3:
[----:B------:R-:W2:Y:S02]  /*0230*/  LDCU UR6, c[0x0][0x8a0] ;  /* 0x00011400ff0677ac */ /* 0x000ea40008000800 */
[----:B--2---:R-:W-:Y:S02]  /*0240*/  MOV R47, UR6 ;  /* 0x00000006002f7c02 */ /* 0x004fe40008000f00 */
.L_x_2:
[----:B------:R-:W-:Y:S01]  /*0250*/  IMAD.U32 R0, RZ, RZ, UR8 ;  /* 0x00000008ff007e24 */ /* 0x000fe2000f8e00ff */
[----:B------:R-:W-:Y:S04]  /*0260*/  BSSY.RECONVERGENT B0, `(.L_x_4) ;  /* 0x000000c000007945 */ /* 0x000fe80003800200 */
[C---:B------:R-:W-:Y:S02]  /*0270*/  ISETP.NE.OR P1, PT, R0.reuse, 0x1, !P5 ;  /* 0x000000010000780c */ /* 0x040fe40006f25670 */
[----:B------:R-:W-:-:S11]  /*0280*/  ISETP.NE.OR P0, PT, R0, 0x3, !P5 ;  /* 0x000000030000780c */ /* 0x000fd60006f05670 */
[----:B------:R-:W-:Y:S05]  /*0290*/  @P1 BRA `(.L_x_5) ;  /* 0x0000000000201947 */ /* 0x000fea0003800000 */
[----:B------:R-:W3:Y:S02]  /*02a0*/  LDCU.64 UR6, c[0x0][0x348] ;  /* 0x00006900ff0677ac */ /* 0x000ee40008000a00 */
[----:B---3--:R-:W-:Y:S02]  /*02b0*/  UIADD3 UR10, UP1, UPT, UR6, 0x80, URZ ;  /* 0x00000080060a7890 */ /* 0x008fe4000ff3e0ff */
[----:B------:R-:W-:Y:S02]  /*02c0*/  UIADD3 UR6, UP0, UPT, UR6, 0x180, URZ ;  /* 0x0000018006067890 */ /* 0x000fe4000ff1e0ff */
[----:B------:R-:W-:Y:S02]  /*02d0*/  UIADD3.X UR11, UPT, UPT, URZ, UR7, URZ, UP1, !UPT ;  /* 0x00000007ff0b7290 */ /* 0x000fe40008ffe4ff */
[----:B------:R-:W-:-:S07]  /*02e0*/  UIADD3.X UR7, UPT, UPT, URZ, UR7, URZ, UP0, !UPT ;  /* 0x00000007ff077290 */ /* 0x000fce00087fe4ff */
[----:B------:R3:W-:Y:S02]  /*02f0*/  UTMACCTL.PF [UR10] ;  /* 0x000000000a0079b9 */ /* 0x0007e40008040000 */
[----:B------:R3:W-:Y:S02]  /*0300*/  UTMACCTL.PF [UR6] ;  /* 0x00000000060079b9 */ /* 0x0007e40008040000 */
[----:B---3--:R-:W-:Y:S01]  /*0310*/  NOP ;  /* 0x0000000000007918 */ /* 0x008fe20000000000 */
.L_x_5:
[----:B------:R-:W-:Y:S05]  /*0320*/  BSYNC.RECONVERGENT B0 ;  /* 0x0000000000007941 */ /* 0x000fea0003800200 */
.L_x_4:
[----:B------:R-:W-:Y:S04]  /*0330*/  BSSY.RECONVERGENT B0, `(.L_x_6) ;  /* 0x000000a000007945 */ /* 0x000fe80003800200 */
        /* <DEDUP_REMOVED lines=9> */
.L_x_7:
[----:B------:R-:W-:Y:S05]  /*03d0*/  BSYNC.RECONVERGENT B0 ;  /* 0x0000000000007941 */ /* 0x000fea0003800200 */
.L_x_6:
[----:B------:R-:W3:Y:S01]  /*03e0*/  LDCU.64 UR6, c[0x0][0x888] ;  /* 0x00011100ff0677ac */ /* 0x000ee20008000a00 */
[----:B------:R-:W-:Y:S02]  /*03f0*/  UISETP.EQ.U32.AND UP1, UPT, UR4, URZ, UPT ;  /* 0x000000ff0400728c */ /* 0x000fe4000bf22070 */
[----:B------:R-:W-:Y:S02]  /*0400*/  UPLOP3.LUT UP2, UPT, UPT, UPT, UPT, 0x80, 0x8 ;  /* 0x000000000008789c */ /* 0x000fe40003f4f070 */
[----:B---3--:R-:W-:-:S04]  /*0410*/  UISETP.NE.U32.AND UP0, UPT, UR6, URZ, UPT ;  /* 0x000000ff0600728c */ /* 0x008fc8000bf05070 */
[----:B------:R-:W-:-:S04]  /*0420*/  UISETP.NE.AND.EX UP0, UPT, UR7, URZ, UPT, UP0 ;  /* 0x000000ff0700728c */ /* 0x000fc8000bf05300 */
[----:B------:R-:W-:-:S04]  /*0430*/  UISETP.EQ.OR.EX UP3, UPT, UR5, URZ, !UP0, UP1 ;  /* 0x000000ff0500728c */ /* 0x000fc8000c762710 */
[----:B------:R-:W-:-:S05]  /*0440*/  UP2UR UR53, UPR, URZ, 0x8 ;  /* 0x00000008ff357883 */ /* 0x000fca0008000000 */
[----:B------:R-:W-:Y:S07]  /*0450*/  BRA.U !UP3, `(.L_x_8) ;  /* 0x000000010b207547 */ /* 0x000fee000b800000 */
[----:B------:R-:W-:Y:S01]  /*0460*/  UISETP.NE.U32.AND UP2, UPT, UR4, URZ, UPT ;  /* 0x000000ff0400728c */ /* 0x000fe2000bf45070 */
[----:B-----5:R-:W-:Y:S01]  /*0470*/  FSETP.NEU.AND P0, PT, R49, RZ, PT ;  /* 0x000000ff3100720b */ /* 0x020fe20003f0d000 */
[----:B------:R-:W-:Y:S02]  /*0480*/  USEL UR4, URZ, 0xffffffff, UP0 ;  /* 0xffffffffff047887 */ /* 0x000fe40008000000 */
[----:B------:R-:W-:-:S10]  /*0490*/  UISETP.NE.AND.EX UP2, UPT, UR5, URZ, UPT, UP2 ;  /* 0x000000ff0500728c */ /* 0x000fd4000bf45320 */
[----:B------:R-:W-:Y:S01]  /*04a0*/  VOTEU.ANY UP1, P0 ;  /* 0x0000000000ff7886 */ /* 0x000fe20000020100 */
[----:B------:R-:W-:-:S04]  /*04b0*/  @!UP2 USEL UR4, URZ, 0xffffffff, UP1 ;  /* 0xffffffffff04a887 */ /* 0x000fc80008800000 */
[----:B------:R-:W-:-:S04]  /*04c0*/  ULOP3.LUT UR4, UR4, 0x1, URZ, 0xc0, !UPT ;  /* 0x0000000104047892 */ /* 0x000fc8000f8ec0ff */
[----:B------:R-:W-:-:S11]  /*04d0*/  UISETP.NE.U32.AND UP2, UPT, UR4, 0x1, UPT ;  /* 0x000000010400788c */ /* 0x000fd6000bf45070 */
.L_x_8:
[----:B-12---:R-:W1:Y:S01]  /*04e0*/  SHFL.IDX PT, R2, R113, RZ, 0x1f ;  /* 0x00001fff71027589 */ /* 0x006e6200000e0000 */
[----:B------:R-:W-:-:S04]  /*04f0*/  UISETP.NE.AND UP1, UPT, UR8, 0x2, UPT ;  /* 0x000000020800788c */ /* 0x000fc8000bf25270 */
[----:B------:R-:W-:Y:S01]  /*0500*/  USEL UR6, URZ, 0x1, UP1 ;  /* 0x00000001ff067887 */ /* 0x000fe20008800000 */
[----:B-1----:R-:W-:-:S13]  /*0510*/  ISETP.NE.AND P0, PT, R2, RZ, PT ;  /* 0x000000ff0200720c */ /* 0x002fda0003f05270 */
[----:B------:R-:W-:Y:S05]  /*0520*/  @P0 BRA `(.L_x_9) ;  /* 0x0000000000bc0947 */ /* 0x000fea0003800000 */
[----:B------:R-:W-:Y:S01]  /*0530*/  ELECT P0, URZ, PT ;  /* 0x0000000000ff782f */ /* 0x000fe20003800000 */
[----:B------:R-:W-:-:S12]  /*0540*/  BSSY.RECONVERGENT B0, `(.L_x_9) ;  /* 0x000002d000007945 */ /* 0x000fd80003800200 */
[----:B------:R-:W-:Y:S05]  /*0550*/  @!P0 BRA `(.L_x_10) ;  /* 0x0000000000ac8947 */ /* 0x000fea0003800000 */
[----:B------:R-:W1:Y:S01]  /*0560*/  S2UR UR5, SR_CgaCtaId ;  /* 0x00000000000579c3 */ /* 0x000e620000008800 */
[----:B------:R-:W-:Y:S01]  /*0570*/  UMOV UR7, 0x400 ;  /* 0x0000040000077882 */ /* 0x000fe20000000000 */
[----:B------:R-:W-:Y:S02]  /*0580*/  UMOV UR4, 0x1 ;  /* 0x0000000100047882 */ /* 0x000fe40000000000 */
[----:B------:R-:W-:-:S04]  /*0590*/  UIADD3 UR10, UPT, UPT, -UR4, 0x100000, URZ ;  /* 0x00100000040a7890 */ /* 0x000fc8000fffe1ff */
[----:B------:R-:W-:Y:S02]  /*05a0*/  USHF.L.U32 UR11, UR10, 0xb, URZ ;  /* 0x0000000b0a0b7899 */ /* 0x000fe400080006ff */
[----:B------:R-:W-:Y:S02]  /*05b0*/  USHF.L.U32 UR10, UR10, 0x1, URZ ;  /* 0x000000010a0a7899 */ /* 0x000fe400080006ff */
[----:B-1----:R-:W-:Y:S01]  /*05c0*/  ULEA UR5, UR5, UR7, 0x18 ;  /* 0x0000000705057291 */ /* 0x002fe2000f8ec0ff */
[----:B------:R-:W1:Y:S11]  /*05d0*/  FENCE.VIEW.ASYNC.S ;  /* 0x00000000000073c6 */ /* 0x000e760000000000 */
[----:B-1----:R1:W2:Y:S01]  /*05e0*/  SYNCS.EXCH.64 URZ, [UR5], UR10 ;  /* 0x0000000a05ff75b2 */ /* 0x0022a20008000100 */
[----:B------:R1:W3:Y:S01]  /*05f0*/  SYNCS.EXCH.64 URZ, [UR5+0x88], UR10 ;  /* 0x0000880a05ff75b2 */ /* 0x0002e20008000100 */
[----:B------:R1:W4:Y:S01]  /*0600*/  SYNCS.EXCH.64 URZ, [UR5+0x8], UR10 ;  /* 0x0000080a05ff75b2 */ /* 0x0003220008000100 */
[----:B------:R1:W1:Y:S01]  /*0610*/  SYNCS.EXCH.64 URZ, [UR5+0x90], UR10 ;  /* 0x0000900a05ff75b2 */ /* 0x0002620008000100 */
        /* <DEDUP_REMOVED lines=30> */
[----:B--234-:R-:W-:Y:S01]  /*0800*/  NOP ;  /* 0x0000000000007918 */ /* 0x01cfe20000000000 */
.L_x_10:
[----:B-1----:R-:W-:Y:S05]  /*0810*/  BSYNC.RECONVERGENT B0 ;  /* 0x0000000000007941 */ /* 0x002fea0003800200 */
.L_x_9:
[----:B------:R-:W1:Y:S01]  /*0820*/  SHFL.IDX PT, R2, R113, RZ, 0x1f ;  /* 0x00001fff71027589 */ /* 0x000e6200000e0000 */
[----:B------:R-:W-:Y:S01]  /*0830*/  NOP ;  /* 0x0000000000007918 */ /* 0x000fe20000000000 */
[----:B-1----:R-:W-:-:S13]  /*0840*/  ISETP.NE.AND P0, PT, R2, 0x1, PT ;  /* 0x000000010200780c */ /* 0x002fda0003f05270 */
[----:B------:R-:W-:Y:S05]  /*0850*/  @P0 BRA `(.L_x_11) ;  /* 0x0000000000480947 */ /* 0x000fea0003800000 */
[----:B------:R-:W1:Y:S01]  /*0860*/  S2UR UR7, SR_CgaCtaId ;  /* 0x00000000000779c3 */ /* 0x000e620000008800 */
[----:B------:R-:W-:Y:S01]  /*0870*/  UMOV UR9, 0x400 ;  /* 0x0000040000097882 */ /* 0x000fe20000000000 */
[----:B------:R-:W-:Y:S01]  /*0880*/  UMOV UR5, 0x20 ;  /* 0x0000002000057882 */ /* 0x000fe20000000000 */
[----:B------:R-:W-:Y:S01]  /*0890*/  UMOV UR4, 0x80 ;  /* 0x0000008000047882 */ /* 0x000fe20000000000 */
[----:B------:R-:W-:-:S04]  /*08a0*/  UIADD3 UR10, UPT, UPT, -UR5, 0x100000, URZ ;  /* 0x00100000050a7890 */ /* 0x000fc8000fffe1ff */
[----:B------:R-:W-:Y:S02]  /*08b0*/  USHF.L.U32 UR11, UR10, 0xb, URZ ;  /* 0x0000000b0a0b7899 */ /* 0x000fe400080006ff */
[----:B------:R-:W-:Y:S02]  /*08c0*/  USHF.L.U32 UR10, UR10, 0x1, URZ ;  /* 0x000000010a0a7899 */ /* 0x000fe400080006ff */
[----:B------:R-:W-:-:S04]  /*08d0*/  UIADD3 UR4, UPT, UPT, -UR4, 0x100000, URZ ;  /* 0x0010000004047890 */ /* 0x000fc8000fffe1ff */
[----:B------:R-:W-:Y:S02]  /*08e0*/  USHF.L.U32 UR5, UR4, 0xb, URZ ;  /* 0x0000000b04057899 */ /* 0x000fe400080006ff */
[----:B------:R-:W-:Y:S01]  /*08f0*/  USHF.L.U32 UR4, UR4, 0x1, URZ ;  /* 0x0000000104047899 */ /* 0x000fe200080006ff */
[----:B------:R-:W-:Y:S01]  /*0900*/  ELECT P0, URZ, PT ;  /* 0x0000000000ff782f */ /* 0x000fe20003800000 */
[----:B-1----:R-:W-:Y:S01]  /*0910*/  ULEA UR7, UR7, UR9, 0x18 ;  /* 0x0000000907077291 */ /* 0x002fe2000f8ec0ff */
[----:B------:R-:W1:Y:S11]  /*0920*/  FENCE.VIEW.ASYNC.S ;  /* 0x00000000000073c6 */ /* 0x000e760000000000 */
[----:B-1----:R1:W2:Y:S01]  /*0930*/  SYNCS.EXCH.64 URZ, [UR7+0x110], UR10 ;  /* 0x0001100a07ff75b2 */ /* 0x0022a20008000100 */
[----:B------:R1:W3:Y:S01]  /*0940*/  SYNCS.EXCH.64 URZ, [UR7+0x120], UR4 ;  /* 0x0001200407ff75b2 */ /* 0x0002e20008000100 */
[----:B------:R1:W4:Y:S01]  /*0950*/  SYNCS.EXCH.64 URZ, [UR7+0x118], UR10 ;  /* 0x0001180a07ff75b2 */ /* 0x0003220008000100 */
[----:B------:R1:W1:Y:S01]  /*0960*/  SYNCS.EXCH.64 URZ, [UR7+0x128], UR4 ;  /* 0x0001280407ff75b2 */ /* 0x0002620008000100 */
[----:B------:R-:W-:Y:S01]  /*0970*/  NOP ;  /* 0x0000000000007918 */ /* 0x000fe20000000000 */
.L_x_11:
[----:B------:R-:W2:Y:S01]  /*0980*/  SHFL.IDX PT, R2, R113, RZ, 0x1f ;  /* 0x00001fff71027589 */ /* 0x000ea200000e0000 */
[----:B------:R-:W-:Y:S01]  /*0990*/  NOP ;  /* 0x0000000000007918 */ /* 0x000fe20000000000 */
[----:B--2---:R-:W-:-:S13]  /*09a0*/  ISETP.NE.AND P0, PT, R2, 0x3, PT ;  /* 0x000000030200780c */ /* 0x004fda0003f05270 */
[----:B------:R-:W-:Y:S05]  /*09b0*/  @P0 BRA `(.L_x_12) ;  /* 0x0000000000300947 */ /* 0x000fea0003800000 */
[----:B-1----:R-:W1:Y:S01]  /*09c0*/  S2UR UR5, SR_CgaCtaId ;  /* 0x00000000000579c3 */ /* 0x002e620000008800 */
[----:B------:R-:W-:Y:S01]  /*09d0*/  UMOV UR7, 0x400 ;  /* 0x0000040000077882 */ /* 0x000fe20000000000 */
[----:B------:R-:W-:Y:S01]  /*09e0*/  UMOV UR4, 0x20 ;  /* 0x0000002000047882 */ /* 0x000fe20000000000 */
[----:B------:R-:W-:Y:S01]  /*09f0*/  ELECT P0, URZ, PT ;  /* 0x0000000000ff782f */ /* 0x000fe20003800000 */
[----:B------:R-:W-:-:S04]  /*0a00*/  UIADD3 UR10, UPT, UPT, -UR4, 0x100000, URZ ;  /* 0x00100000040a7890 */ /* 0x000fc8000fffe1ff */
[----:B------:R-:W-:Y:S02]  /*0a10*/  USHF.L.U32 UR11, UR10, 0xb, URZ ;  /* 0x0000000b0a0b7899 */ /* 0x000fe400080006ff */
[----:B------:R-:W-:Y:S02]  /*0a20*/  USHF.L.U32 UR10, UR10, 0x1, URZ ;  /* 0x000000010a0a7899 */ /* 0x000fe400080006ff */
[----:B-1----:R-:W-:Y:S01]  /*0a30*/  ULEA UR5, UR5, UR7, 0x18 ;  /* 0x0000000705057291 */ /* 0x002fe2000f8ec0ff */
[----:B------:R-:W1:Y:S11]  /*0a40*/  FENCE.VIEW.ASYNC.S ;  /* 0x00000000000073c6 */ /* 0x000e760000000000 */
[----:B-1----:R2:W1:Y:S01]  /*0a50*/  SYNCS.EXCH.64 URZ, [UR5+0x130], UR10 ;  /* 0x0001300a05ff75b2 */ /* 0x0024620008000100 */
[----:B------:R2:W1:Y:S02]  /*0a60*/  SYNCS.EXCH.64 URZ, [UR5+0x138], UR10 ;  /* 0x0001380a05ff75b2 */ /* 0x0004640008000100 */
[----:B--2---:R-:W-:Y:S01]  /*0a70*/  NOP ;  /* 0x0000000000007918 */ /* 0x004fe20000000000 */
.L_x_12:
[----:B------:R-:W2:Y:S01]  /*0a80*/  SHFL.IDX PT, R2, R113, RZ, 0x1f ;  /* 0x00001fff71027589 */ /* 0x000ea200000e0000 */
[----:B------:R-:W-:Y:S01]  /*0a90*/  NOP ;  /* 0x0000000000007918 */ /* 0x000fe20000000000 */
[----:B--2---:R-:W-:-:S13]  /*0aa0*/  ISETP.NE.AND P0, PT, R2, 0x4, PT ;  /* 0x000000040200780c */ /* 0x004fda0003f05270 */
[----:B------:R-:W-:Y:S05]  /*0ab0*/  @P0 BRA `(.L_x_13) ;  /* 0x0000000000440947 */ /* 0x000fea0003800000 */
[----:B-1----:R-:W1:Y:S01]  /*0ac0*/  S2UR UR5, SR_CgaCtaId ;  /* 0x00000000000579c3 */ /* 0x002e620000008800 */
[----:B------:R-:W-:Y:S01]  /*0ad0*/  UMOV UR9, 0x100 ;  /* 0x0000010000097882 */ /* 0x000fe20000000000 */
[----:B------:R-:W-:Y:S01]  /*0ae0*/  UMOV UR7, 0x400 ;  /* 0x0000040000077882 */ /* 0x000fe20000000000 */
[----:B------:R-:W-:Y:S01]  /*0af0*/  USEL UR9, UR9, 0xe0, UP2 ;  /* 0x000000e009097887 */ /* 0x000fe20009000000 */
[----:B------:R-:W-:Y:S01]  /*0b00*/  UMOV UR4, 0x1 ;  /* 0x0000000100047882 */ /* 0x000fe20000000000 */
[----:B------:R-:W-:Y:S01]  /*0b10*/  ELECT P0, URZ, PT ;  /* 0x0000000000ff782f */ /* 0x000fe20003800000 */
[----:B------:R-:W-:-:S04]  /*0b20*/  UIADD3 UR10, UPT, UPT, -UR4, 0x100000, URZ ;  /* 0x00100000040a7890 */ /* 0x000fc8000fffe1ff */
[----:B------:R-:W-:Y:S02]  /*0b30*/  USHF.L.U32 UR11, UR10, 0xb, URZ ;  /* 0x0000000b0a0b7899 */ /* 0x000fe400080006ff */
[----:B------:R-:W-:Y:S02]  /*0b40*/  USHF.L.U32 UR10, UR10, 0x1, URZ ;  /* 0x000000010a0a7899 */ /* 0x000fe400080006ff */
        /* <DEDUP_REMOVED lines=8> */
.L_x_13:
[----:B------:R-:W2:Y:S01]  /*0bd0*/  SHFL.IDX PT, R2, R113, RZ, 0x1f ;  /* 0x00001fff71027589 */ /* 0x000ea200000e0000 */
[----:B------:R-:W-:Y:S01]  /*0be0*/  NOP ;  /* 0x0000000000007918 */ /* 0x000fe20000000000 */
[----:B--2---:R-:W-:-:S13]  /*0bf0*/  ISETP.NE.AND P0, PT, R2, 0x5, PT ;  /* 0x000000050200780c */ /* 0x004fda0003f05270 */
[----:B------:R-:W-:Y:S05]  /*0c00*/  @P0 BRA `(.L_x_14) ;  /* 0x0000000000480947 */ /* 0x000fea0003800000 */
[----:B-1----:R-:W1:Y:S01]  /*0c10*/  S2UR UR7, SR_CgaCtaId ;  /* 0x00000000000779c3 */ /* 0x002e620000008800 */
        /* <DEDUP_REMOVED lines=12> */
[----:B-1----:R2:W1:Y:S01]  /*0ce0*/  SYNCS.EXCH.64 URZ, [UR7+0x150], UR10 ;  /* 0x0001500a07ff75b2 */ /* 0x0024620008000100 */
[----:B------:R2:W1:Y:S01]  /*0cf0*/  SYNCS.EXCH.64 URZ, [UR7+0x160], UR4 ;  /* 0x0001600407ff75b2 */ /* 0x0004620008000100 */
[----:B------:R2:W1:Y:S01]  /*0d00*/  SYNCS.EXCH.64 URZ, [UR7+0x158], UR10 ;  /* 0x0001580a07ff75b2 */ /* 0x0004620008000100 */
[----:B------:R2:W1:Y:S02]  /*0d10*/  SYNCS.EXCH.64 URZ, [UR7+0x168], UR4 ;  /* 0x0001680407ff75b2 */ /* 0x0004640008000100 */
[----:B--2---:R-:W-:Y:S01]  /*0d20*/  NOP ;  /* 0x0000000000007918 */ /* 0x004fe20000000000 */
.L_x_14:
[----:B-1----:R-:W1:Y:S01]  /*0d30*/  S2UR UR5, SR_CTAID.X ;  /* 0x00000000000579c3 */ /* 0x002e620000002500 */
[----:B------:R-:W-:-:S05]  /*0d40*/  CS2R.32 R101, SR_CgaSize ;  /* 0x0000000000657805 */ /* 0x000fca0000008a00 */
[----:B------:R-:W-:-:S05]  /*0d50*/  IMAD R101, R101, -0xa0, RZ ;  /* 0xffffff6065657824 */ /* 0x000fca00078e02ff */
[----:B------:R-:W-:-:S14]  /*0d60*/  R2UR UR9, R101 ;  /* 0x00000000650972ca */ /* 0x000fdc00000e0000 */
[----:B------:R-:W2:Y:S01]  /*0d70*/  LDCU UR9, c[0x0][UR9+0x2b0] ;  /* 0x00005600090977ac */ /* 0x000ea20008000800 */
[----:B------:R-:W-:Y:S01]  /*0d80*/  NOP ;  /* 0x0000000000007918 */ /* 0x000fe20000000000 */
[----:B------:R-:W-:-:S05]  /*0d90*/  CS2R.32 R101, SR_CgaSize ;  /* 0x0000000000657805 */ /* 0x000fca0000008a00 */
[----:B------:R-:W-:-:S05]  /*0da0*/  IMAD R101, R101, -0xa0, RZ ;  /* 0xffffff6065657824 */ /* 0x000fca00078e02ff */
[----:B------:R-:W-:-:S14]  /*0db0*/  R2UR UR7, R101 ;  /* 0x00000000650772ca */ /* 0x000fdc00000e0000 */
[----:B------:R-:W3:Y:S01]  /*0dc0*/  LDCU UR7, c[0x0][UR7+0x2b4] ;  /* 0x00005680070777ac */ /* 0x000ee20008000800 */
[----:B------:R-:W4:Y:S08]  /*0dd0*/  S2UR UR4, SR_CTAID.Y ;  /* 0x00000000000479c3 */ /* 0x000f300000002600 */
[----:B------:R-:W3:Y:S01]  /*0de0*/  LDC R10, c[0x0][0xb24] ;  /* 0x0002c900ff0a7b82 */ /* 0x000ee20000000800 */
[----:B-1----:R-:W-:-:S02]  /*0df0*/  I2FP.F32.U32 R101, UR5 ;  /* 0x0000000500657c45 */ /* 0x002fc40008201000 */
[----:B------:R-:W-:-:S05]  /*0e00*/  CS2R.32 R3, SR_CgaSize ;  /* 0x0000000000037805 */ /* 0x000fca0000008a00 */
[----:B------:R-:W-:-:S06]  /*0e10*/  IMAD R3, R3, -0xa0, RZ ;  /* 0xffffff6003037824 */ /* 0x000fcc00078e02ff */
[----:B------:R-:W1:Y:S01]  /*0e20*/  LDC R3, c[0x0][R3+0x2a0] ;  /* 0x0000a80003037b82 */ /* 0x000e620000000800 */
[----:B------:R-:W-:Y:S01]  /*0e30*/  MOV R17, UR5 ;  /* 0x0000000500117c02 */ /* 0x000fe20008000f00 */
[----:B--2---:R-:W-:Y:S01]  /*0e40*/  FMUL R101, R101, UR9 ;  /* 0x0000000965657c20 */ /* 0x004fe20008400000 */
[----:B----4-:R-:W-:Y:S02]  /*0e50*/  I2FP.F32.U32 R100, UR4 ;  /* 0x0000000400647c45 */ /* 0x010fe40008201000 */
[----:B------:R-:W-:-:S05]  /*0e60*/  CS2R.32 R2, SR_CgaSize ;  /* 0x0000000000027805 */ /* 0x000fca0000008a00 */
[----:B------:R-:W-:-:S06]  /*0e70*/  IMAD R2, R2, -0xa0, RZ ;  /* 0xffffff6002027824 */ /* 0x000fcc00078e02ff */
[----:B------:R-:W2:Y:S01]  /*0e80*/  LDC R2, c[0x0][R2+0x2a4] ;  /* 0x0000a90002027b82 */ /* 0x000ea20000000800 */
[----:B------:R-:W-:Y:S01]  /*0e90*/  MOV R14, UR4 ;  /* 0x00000004000e7c02 */ /* 0x000fe20008000f00 */
[----:B------:R-:W4:Y:S01]  /*0ea0*/  F2I.U32.TRUNC.NTZ R101, R101 ;  /* 0x0000006500657305 */ /* 0x000f22000020f000 */
[----:B---3--:R-:W-:-:S05]  /*0eb0*/  FMUL R100, R100, UR7 ;  /* 0x0000000764647c20 */ /* 0x008fca0008400000 */
[----:B------:R-:W-:Y:S01]  /*0ec0*/  BAR.SYNC.DEFER_BLOCKING 0x0 ;  /* 0x0000000000007b1d */ /* 0x000fe20000010000 */
[----:B------:R-:W-:-:S05]  /*0ed0*/  ISETP.GE.AND P0, PT, R10, 0x1, PT ;  /* 0x000000010a00780c */ /* 0x000fca0003f06270 */
[----:B------:R-:W3:Y:S02]  /*0ee0*/  F2I.U32.TRUNC.NTZ R100, R100 ;  /* 0x0000006400647305 */ /* 0x000ee4000020f000 */
[----:B------:R-:W2:Y:S01]  /*0ef0*/  S2UR UR56, SR_CTAID.Z ;  /* 0x00000000003879c3 */ /* 0x000ea20000002700 */
[----:B----4-:R-:W-:-:S05]  /*0f00*/  IADD3 R101, PT, PT, -R101, RZ, RZ ;  /* 0x000000ff65657210 */ /* 0x010fca0007ffe1ff */
[----:B-1----:R-:W-:Y:S01]  /*0f10*/  IMAD R101, R3, R101, UR5 ;  /* 0x0000000503657e24 */ /* 0x002fe2000f8e0265 */
[----:B---3--:R-:W-:-:S05]  /*0f20*/  IADD3 R100, PT, PT, -R100, RZ, RZ ;  /* 0x000000ff64647210 */ /* 0x008fca0007ffe1ff */
[----:B--2---:R-:W-:Y:S01]  /*0f30*/  IMAD R100, R2, R100, UR4 ;  /* 0x0000000402647e24 */ /* 0x004fe2000f8e0264 */
[----:B------:R-:W-:Y:S06]  /*0f40*/  @!P0 BRA `(.L_x_15) ;  /* 0x0000000000b88947 */ /* 0x000fec0003800000 */
[----:B------:R-:W1:Y:S01]  /*0f50*/  LDC.64 R4, c[0x0][0xb18] ;  /* 0x0002c600ff047b82 */ /* 0x000e620000000a00 */
[----:B------:R-:W-:-:S07]  /*0f60*/  ISETP.NE.AND P0, PT, R10, 0x1, PT ;  /* 0x000000010a00780c */ /* 0x000fce0003f05270 */
[----:B------:R-:W2:Y:S08]  /*0f70*/  LDC R9, c[0x0][0xb0c] ;  /* 0x0002c300ff097b82 */ /* 0x000eb00000000800 */
[----:B------:R-:W3:Y:S08]  /*0f80*/  LDC R12, c[0x0][0x370] ;  /* 0x0000dc00ff0c7b82 */ /* 0x000ef00000000800 */
[----:B------:R-:W4:Y:S01]  /*0f90*/  LDC R11, c[0x0][0x374] ;  /* 0x0000dd00ff0b7b82 */ /* 0x000f220000000800 */
[----:B-1----:R-:W-:-:S07]  /*0fa0*/  ISETP.NE.AND P1, PT, R4, 0x1, PT ;  /* 0x000000010400780c */ /* 0x002fce0003f25270 */
[----:B------:R-:W3:Y:S01]  /*0fb0*/  LDC.64 R6, c[0x0][0xb10] ;  /* 0x0002c400ff067b82 */ /* 0x000ee20000000a00 */
[----:B--2---:R-:W-:-:S07]  /*0fc0*/  ISETP.NE.AND P2, PT, R9, 0x1, PT ;  /* 0x000000010900780c */ /* 0x004fce0003f45270 */
[----:B------:R-:W1:Y:S08]  /*0fd0*/  LDC R8, c[0x0][0xb20] ;  /* 0x0002c800ff087b82 */ /* 0x000e700000000800 */
[----:B------:R-:W2:Y:S01]  /*0fe0*/  LDC.64 R2, c[0x0][0xb28] ;  /* 0x0002ca00ff027b82 */ /* 0x000ea20000000a00 */
[----:B----4-:R-:W-:-:S04]  /*0ff0*/  IMAD.HI.U32 R13, R11, R5, RZ ;  /* 0x000000050b0d7227 */ /* 0x010fc800078e00ff */
[----:B------:R-:W-:-:S04]  /*1000*/  IMAD.HI.U32 R5, R14, R5, RZ ;  /* 0x000000050e057227 */ /* 0x000fc800078e00ff */
[----:B---3--:R-:W-:-:S05]  /*1010*/  IMAD.HI.U32 R15, R12, R6, RZ ;  /* 0x000000060c0f7227 */ /* 0x008fca00078e00ff */
[-C--:B------:R-:W-:Y:S01]  /*1020*/  @P2 SHF.R.U32.HI R12, RZ, R7.reuse, R15 ;  /* 0x00000007ff0c2219 */ /* 0x080fe2000001160f */
[----:B------:R-:W-:Y:S01]  /*1030*/  IMAD.HI.U32 R15, R17, R6, RZ ;  /* 0x00000006110f7227 */ /* 0x000fe200078e00ff */
[-C--:B-1----:R-:W-:Y:S02]  /*1040*/  @P1 SHF.R.U32.HI R11, RZ, R8.reuse, R13 ;  /* 0x00000008ff0b1219 */ /* 0x082fe4000001160d */
[----:B------:R-:W-:Y:S02]  /*1050*/  SHF.R.U32.HI R5, RZ, R8, R5 ;  /* 0x00000008ff057219 */ /* 0x000fe40000011605 */
[----:B------:R-:W-:Y:S02]  /*1060*/  SHF.R.U32.HI R15, RZ, R7, R15 ;  /* 0x00000007ff0f7219 */ /* 0x000fe4000001160f */
[----:B------:R-:W-:Y:S01]  /*1070*/  SEL R5, R14, R5, !P1 ;  /* 0x000000050e057207 */ /* 0x000fe20004800000 */
[----:B--2---:R-:W-:Y:S01]  /*1080*/  IMAD.HI.U32 R13, R11, R2, RZ ;  /* 0x000000020b0d7227 */ /* 0x004fe200078e00ff */
[----:B------:R-:W-:-:S03]  /*1090*/  SEL R15, R17, R15, !P2 ;  /* 0x0000000f110f7207 */ /* 0x000fc60005000000 */
[----:B------:R-:W-:Y:S01]  /*10a0*/  IMAD.HI.U32 R6, R12, R2, RZ ;  /* 0x000000020c067227 */ /* 0x000fe200078e00ff */
[----:B------:R-:W-:-:S04]  /*10b0*/  @P0 SHF.R.U32.HI R11, RZ, R3, R13 ;  /* 0x00000003ff0b0219 */ /* 0x000fc8000001160d */
[----:B------:R-:W-:Y:S01]  /*10c0*/  @P0 SHF.R.U32.HI R12, RZ, R3, R6 ;  /* 0x00000003ff0c0219 */ /* 0x000fe20000011606 */
[----:B------:R-:W-:-:S04]  /*10d0*/  IMAD R11, R11, R10, RZ ;  /* 0x0000000a0b0b7224 */ /* 0x000fc800078e02ff */
[----:B------:R-:W-:Y:S01]  /*10e0*/  IMAD R6, R12, R10, RZ ;  /* 0x0000000a0c067224 */ /* 0x000fe200078e02ff */
[----:B------:R-:W-:-:S04]  /*10f0*/  ISETP.GE.AND P1, PT, R5, R11, PT ;  /* 0x0000000b0500720c */ /* 0x000fc80003f26270 */
[----:B------:R-:W-:Y:S01]  /*1100*/  ISETP.GE.OR P1, PT, R15, R6, P1 ;  /* 0x000000060f00720c */ /* 0x000fe20000f26670 */
[----:B------:R-:W-:-:S05]  /*1110*/  IMAD.HI.U32 R6, R5, R2, RZ ;  /* 0x0000000205067227 */ /* 0x000fca00078e00ff */
[----:B------:R-:W-:-:S04]  /*1120*/  SHF.R.U32.HI R6, RZ, R3, R6 ;  /* 0x00000003ff067219 */ /* 0x000fc80000011606 */
[----:B------:R-:W-:-:S03]  /*1130*/  SEL R6, R5, R6, !P0 ;  /* 0x0000000605067207 */ /* 0x000fc60004000000 */
[----:B------:R-:W-:Y:S01]  /*1140*/  @!P1 IMAD.HI.U32 R7, R15, R2, RZ ;  /* 0x000000020f079227 */ /* 0x000fe200078e00ff */
[----:B------:R-:W-:-:S04]  /*1150*/  IADD3 R2, PT, PT, -R6, RZ, RZ ;  /* 0x000000ff06027210 */ /* 0x000fc80007ffe1ff */
[----:B------:R-:W-:Y:S01]  /*1160*/  @!P1 SHF.R.U32.HI R3, RZ, R3, R7 ;  /* 0x00000003ff039219 */ /* 0x000fe20000011607 */
[----:B------:R-:W-:Y:S01]  /*1170*/  IMAD R2, R10, R2, R5 ;  /* 0x000000020a027224 */ /* 0x000fe200078e0205 */
[----:B------:R-:W-:Y:S02]  /*1180*/  IADD3 R7, PT, PT, -R5, RZ, RZ ;  /* 0x000000ff05077210 */ /* 0x000fe40007ffe1ff */
[----:B------:R-:W-:-:S03]  /*1190*/  @!P1 SEL R3, R15, R3, !P0 ;  /* 0x000000030f039207 */ /* 0x000fc60004000000 */
[----:B------:R-:W-:Y:S02]  /*11a0*/  IMAD R7, R4, R7, R14 ;  /* 0x0000000704077224 */ /* 0x000fe400078e020e */
[--C-:B------:R-:W-:Y:S02]  /*11b0*/  @!P1 IMAD.IADD R6, R6, 0x1, -R3.reuse ;  /* 0x0000000106069824 */ /* 0x100fe400078e0a03 */
[----:B------:R-:W-:Y:S01]  /*11c0*/  @!P1 IMAD R3, R2, R12, R3 ;  /* 0x0000000c02039224 */ /* 0x000fe200078e0203 */
[----:B------:R-:W-:Y:S01]  /*11d0*/  IADD3 R2, PT, PT, -R15, RZ, RZ ;  /* 0x000000ff0f027210 */ /* 0x000fe20007ffe1ff */
[----:B------:R-:W-:Y:S02]  /*11e0*/  @!P1 IMAD R5, R6, R10, R15 ;  /* 0x0000000a06059224 */ /* 0x000fe400078e020f */
[----:B------:R-:W-:Y:S02]  /*11f0*/  @!P1 IMAD.MOV.U32 R15, RZ, RZ, R3 ;  /* 0x000000ffff0f9224 */ /* 0x000fe400078e0003 */
[----:B------:R-:W-:-:S02]  /*1200*/  IMAD R2, R9, R2, R17 ;  /* 0x0000000209027224 */ /* 0x000fc400078e0211 */
[----:B------:R-:W-:Y:S02]  /*1210*/  IMAD R14, R5, R4, R7 ;  /* 0x00000004050e7224 */ /* 0x000fe400078e0207 */
[----:B------:R-:W-:Y:S02]  /*1220*/  IMAD R17, R15, R9, R2 ;  /* 0x000000090f117224 */ /* 0x000fe400078e0202 */
.L_x_15:
[----:B------:R-:W1:Y:S01]  /*1230*/  LDCU UR4, c[0x0][0xb30] ;  /* 0x00016600ff0477ac */ /* 0x000e620008000800 */
[----:B------:R-:W2:Y:S08]  /*1240*/  S2UR UR45, SR_CgaCtaId ;  /* 0x00000000002d79c3 */ /* 0x000eb00000008800 */
[----:B------:R-:W3:Y:S01]  /*1250*/  LDC R40, c[0x0][0xb24] ;  /* 0x0002c900ff287b82 */ /* 0x000ee20000000800 */
[----:B-1----:R-:W-:-:S09]  /*1260*/  UISETP.NE.AND UP1, UPT, UR4, 0x1, UPT ;  /* 0x000000010400788c */ /* 0x002fd2000bf25270 */
[----:B--2---:R-:W-:Y:S05]  /*1270*/  BRA.U UP1, `(.L_x_16) ;  /* 0x0000000101407547 */ /* 0x004fea000b800000 */
[----:B------:R-:W1:Y:S08]  /*1280*/  LDC.64 R4, c[0x0][0xb10] ;  /* 0x0002c400ff047b82 */ /* 0x000e700000000a00 */
[----:B------:R-:W2:Y:S08]  /*1290*/  LDC.64 R2, c[0x0][0xb18] ;  /* 0x0002c600ff027b82 */ /* 0x000eb00000000a00 */
[----:B------:R-:W4:Y:S08]  /*12a0*/  LDC R6, c[0x0][0xb20] ;  /* 0x0002c800ff067b82 */ /* 0x000f300000000800 */
[----:B------:R-:W3:Y:S01]  /*12b0*/  LDC R7, c[0x0][0xb0c] ;  /* 0x0002c300ff077b82 */ /* 0x000ee20000000800 */
[----:B-1----:R-:W-:-:S05]  /*12c0*/  IMAD.HI.U32 R4, R17, R4, RZ ;  /* 0x0000000411047227 */ /* 0x002fca00078e00ff */
[----:B------:R-:W-:Y:S01]  /*12d0*/  SHF.R.U32.HI R4, RZ, R5, R4 ;  /* 0x00000005ff047219 */ /* 0x000fe20000011604 */
[----:B--2---:R-:W-:Y:S01]  /*12e0*/  IMAD.HI.U32 R3, R14, R3, RZ ;  /* 0x000000030e037227 */ /* 0x004fe200078e00ff */
[----:B------:R-:W-:-:S04]  /*12f0*/  ISETP.NE.AND P0, PT, R2, 0x1, PT ;  /* 0x000000010200780c */ /* 0x000fc80003f05270 */
[----:B----4-:R-:W-:-:S04]  /*1300*/  SHF.R.U32.HI R3, RZ, R6, R3 ;  /* 0x00000006ff037219 */ /* 0x010fc80000011603 */
[----:B------:R-:W-:Y:S02]  /*1310*/  SEL R3, R14, R3, !P0 ;  /* 0x000000030e037207 */ /* 0x000fe40004000000 */
[----:B---3--:R-:W-:-:S04]  /*1320*/  ISETP.NE.AND P1, PT, R7, 0x1, PT ;  /* 0x000000010700780c */ /* 0x008fc80003f25270 */
[----:B------:R-:W-:-:S05]  /*1330*/  SEL R4, R17, R4, !P1 ;  /* 0x0000000411047207 */ /* 0x000fca0004800000 */
[----:B------:R-:W-:Y:S02]  /*1340*/  IMAD.IADD R5, R3, 0x1, -R4 ;  /* 0x0000000103057824 */ /* 0x000fe400078e0a04 */
[----:B------:R-:W-:Y:S02]  /*1350*/  IMAD.IADD R3, R4, 0x1, -R3 ;  /* 0x0000000104037824 */ /* 0x000fe400078e0a03 */
[----:B------:R-:W-:Y:S02]  /*1360*/  IMAD R17, R5, R7, R17 ;  /* 0x0000000705117224 */ /* 0x000fe400078e0211 */
[----:B------:R-:W-:-:S07]  /*1370*/  IMAD R14, R3, R2, R14 ;  /* 0x00000002030e7224 */ /* 0x000fce00078e020e */
.L_x_16:
[----:B------:R-:W-:Y:S01]  /*1380*/  BAR.SYNC.DEFER_BLOCKING 0x0 ;  /* 0x0000000000007b1d */ /* 0x000fe20000010000 */
[----:B------:R-:W-:Y:S01]  /*1390*/  UISETP.NE.AND UP1, UPT, UR8, 0x2, UPT ;  /* 0x000000020800788c */ /* 0x000fe2000bf25270 */
[----:B------:R-:W-:Y:S02]  /*13a0*/  ISETP.NE.OR P5, PT, R0, 0x2, !P5 ;  /* 0x000000020000780c */ /* 0x000fe40006fa5670 */
[----:B------:R-:W-:-:S06]  /*13b0*/  LOP3.LUT R2, R111, 0x1f, RZ, 0xc0, !PT ;  /* 0x0000001f6f027812 */ /* 0x000fcc00078ec0ff */
[----:B------:R-:W-:Y:S05]  /*13c0*/  BRA.U UP1, `(.L_x_17) ;  /* 0x0000001d01b47547 */ /* 0x000fea000b800000 */
[----:B------:R-:W1:Y:S01]  /*13d0*/  LDCU UR6, c[0x0][0x388] ;  /* 0x00007100ff0677ac */ /* 0x000e620008000800 */
[----:B------:R-:W2:Y:S01]  /*13e0*/  LDC R10, c[0x0][0x370] ;  /* 0x0000dc00ff0a7b82 */ /* 0x000ea20000000800 */
[----:B------:R-:W-:Y:S01]  /*13f0*/  PLOP3.LUT P0, PT, PT, PT, UP2, 0x80, 0x8 ;  /* 0x000000000008781c */ /* 0x000fe20003f0f028 */
[----:B------:R-:W-:Y:S01]  /*1400*/  IMAD.MOV.U32 R13, RZ, RZ, RZ ;  /* 0x000000ffff0d7224 */ /* 0x000fe200078e00ff */
[----:B------:R-:W4:Y:S01]  /*1410*/  LDCU UR4, c[0x0][0x38c] ;  /* 0x00007180ff0477ac */ /* 0x000f220008000800 */
[----:B------:R-:W-:Y:S02]  /*1420*/  ISETP.EQ.OR P4, PT, R2, RZ, P5 ;  /* 0x000000ff0200720c */ /* 0x000fe40002f82670 */
[----:B------:R-:W-:Y:S01]  /*1430*/  PLOP3.LUT P0, PT, P0, PT, PT, 0x8, 0x80 ;  /* 0x000000000080781c */ /* 0x000fe2000070e170 */
[----:B------:R-:W3:Y:S01]  /*1440*/  LDCU UR35, c[0x0][0x390] ;  /* 0x00007200ff2377ac */ /* 0x000ee20008000800 */
[----:B------:R-:W2:Y:S01]  /*1450*/  LDC R0, c[0x0][0x374] ;  /* 0x0000dd00ff007b82 */ /* 0x000ea20000000800 */
[----:B------:R-:W2:Y:S01]  /*1460*/  LDCU.64 UR36, c[0x0][0x348] ;  /* 0x00006900ff2477ac */ /* 0x000ea20008000a00 */
[----:B------:R-:W-:Y:S01]  /*1470*/  UMOV UR33, 0x1 ;  /* 0x0000000100217882 */ /* 0x000fe20000000000 */
[----:B------:R-:W-:Y:S01]  /*1480*/  UMOV UR32, URZ ;  /* 0x000000ff00207c82 */ /* 0x000fe20008000000 */
[----:B-1----:R-:W-:Y:S01]  /*1490*/  UIADD3 UR6, UPT, UPT, UR6, 0x3f, URZ ;  /* 0x0000003f06067890 */ /* 0x002fe2000fffe0ff */
[----:B------:R-:W-:Y:S01]  /*14a0*/  UMOV UR20, URZ ;  /* 0x000000ff00147c82 */ /* 0x000fe20008000000 */
[----:B------:R-:W-:-:S02]  /*14b0*/  UMOV UR31, URZ ;  /* 0x000000ff001f7c82 */ /* 0x000fc40008000000 */
[----:B------:R-:W-:-:S04]  /*14c0*/  USHF.R.S32.HI UR5, URZ, 0x1f, UR6 ;  /* 0x0000001fff057899 */ /* 0x000fc80008011406 */
[----:B------:R-:W-:-:S04]  /*14d0*/  ULEA.HI UR5, UR5, UR6, URZ, 0x6 ;  /* 0x0000000605057291 */ /* 0x000fc8000f8f30ff */
[----:B------:R-:W-:-:S04]  /*14e0*/  USHF.R.S32.HI UR5, URZ, 0x6, UR5 ;  /* 0x00000006ff057899 */ /* 0x000fc80008011405 */
[----:B----4-:R-:W-:-:S04]  /*14f0*/  UIMAD UR4, UR5, UR4, URZ ;  /* 0x00000004050472a4 */ /* 0x010fc8000f8e02ff */
[----:B---3--:R-:W-:-:S04]  /*1500*/  UIMAD UR35, UR4, UR35, URZ ;  /* 0x00000023042372a4 */ /* 0x008fc8000f8e02ff */
[----:B------:R-:W-:Y:S02]  /*1510*/  UISETP.NE.AND UP1, UPT, UR35, URZ, UPT ;  /* 0x000000ff2300728c */ /* 0x000fe4000bf25270 */
[----:B------:R-:W-:-:S04]  /*1520*/  UISETP.LT.U32.AND UP0, UPT, UR35, 0x11, UPT ;  /* 0x000000112300788c */ /* 0x000fc8000bf01070 */
[----:B------:R-:W-:-:S04]  /*1530*/  USEL UR34, UR35, 0x11, UP0 ;  /* 0x0000001123227887 */ /* 0x000fc80008000000 */
[----:B------:R-:W-:Y:S02]  /*1540*/  UIADD3 UR23, UPT, UPT, UR34, -0x1, URZ ;  /* 0xffffffff22177890 */ /* 0x000fe4000fffe0ff */
[----:B------:R-:W-:Y:S02]  /*1550*/  @!UP1 UIADD3 UR23, UPT, UPT, UR34, URZ, URZ ;  /* 0x000000ff22179290 */ /* 0x000fe4000fffe0ff */
[----:B------:R-:W-:Y:S02]  /*1560*/  UIADD3 UR34, UPT, UPT, UR35, -UR34, URZ ;  /* 0x8000002223227290 */ /* 0x000fe4000fffe0ff */
[----:B--2---:R-:W-:-:S12]  /*1570*/  UIADD3 UR23, UPT, UPT, UR23, 0x1, URZ ;  /* 0x0000000117177890 */ /* 0x004fd8000fffe0ff */
.L_x_33:
[----:B------:R-:W1:Y:S01]  /*1580*/  S2UR UR22, SR_CgaCtaId ;  /* 0x00000000001679c3 */ /* 0x000e620000008800 */
[----:B------:R-:W-:Y:S01]  /*1590*/  UMOV UR4, 0x400 ;  /* 0x0000040000047882 */ /* 0x000fe20000000000 */
[----:B------:R-:W-:Y:S01]  /*15a0*/  IMAD.U32 R2, RZ, RZ, UR33 ;  /* 0x00000021ff027e24 */ /* 0x000fe2000f8e00ff */
[----:B------:R-:W-:Y:S01]  /*15b0*/  UISETP.NE.AND UP0, UPT, UR35, URZ, UPT ;  /* 0x000000ff2300728c */ /* 0x000fe2000bf05270 */
[----:B------:R-:W-:Y:S01]  /*15c0*/  R2UR UR26, R14 ;  /* 0x000000000e1a72ca */ /* 0x000fe200000e0000 */
[----:B------:R-:W-:Y:S01]  /*15d0*/  IMAD.SHL.U32 R17, R17, 0x40, RZ ;  /* 0x0000004011117824 */ /* 0x000fe200078e00ff */
[----:B------:R-:W-:Y:S01]  /*15e0*/  UMOV UR30, URZ ;  /* 0x000000ff001e7c82 */ /* 0x000fe20008000000 */
[----:B------:R-:W-:Y:S01]  /*15f0*/  SHF.L.U32 R2, R2, 0x1f, RZ ;  /* 0x0000001f02027819 */ /* 0x000fe200000006ff */
[----:B------:R-:W-:Y:S01]  /*1600*/  UMOV UR29, URZ ;  /* 0x000000ff001d7c82 */ /* 0x000fe20008000000 */
[----:B------:R-:W-:-:S08]  /*1610*/  UMOV UR28, URZ ;  /* 0x000000ff001c7c82 */ /* 0x000fd00008000000 */
[----:B------:R-:W-:Y:S02]  /*1620*/  USHF.L.U32 UR26, UR26, 0x7, URZ ;  /* 0x000000071a1a7899 */ /* 0x000fe400080006ff */
[----:B-1----:R-:W-:-:S04]  /*1630*/  ULEA UR22, UR22, UR4, 0x18 ;  /* 0x0000000416167291 */ /* 0x002fc8000f8ec0ff */
[----:B------:R-:W-:-:S09]  /*1640*/  ULEA UR4, UR32, UR22, 0x3 ;  /* 0x0000001620047291 */ /* 0x000fd2000f8e18ff */
[----:B----4-:R1:W2:Y:S01]  /*1650*/  SYNCS.PHASECHK.TRANS64.TRYWAIT P2, [UR4+0x88], R2 ;  /* 0x00008802ff0075a7 */ /* 0x0102a20008041104 */
[----:B---3--:R-:W-:Y:S05]  /*1660*/  BRA.U !UP0, `(.L_x_18) ;  /* 0x00000005086c7547 */ /* 0x008fea000b800000 */
[----:B------:R-:W3:Y:S01]  /*1670*/  LDC.64 R8, c[0x0][0x480] ;  /* 0x00012000ff087b82 */ /* 0x000ee20000000a00 */
[----:B------:R-:W4:Y:S01]  /*1680*/  LDCU UR16, c[0x0][0x390] ;  /* 0x00007200ff1077ac */ /* 0x000f220008000800 */
[----:B------:R-:W2:Y:S06]  /*1690*/  LDCU UR17, c[0x0][0x38c] ;  /* 0x00007180ff1177ac */ /* 0x000eac0008000800 */
[----:B------:R-:W4:Y:S01]  /*16a0*/  LDC.64 R6, c[0x0][0x488] ;  /* 0x00012200ff067b82 */ /* 0x000f220000000a00 */
[----:B------:R-:W2:Y:S01]  /*16b0*/  LDCU.64 UR14, c[0x0][0x4b8] ;  /* 0x00009700ff0e77ac */ /* 0x000ea20008000a00 */
[----:B------:R-:W-:Y:S01]  /*16c0*/  UIADD3 UR31, UPT, UPT, UR23, UR20, URZ ;  /* 0x00000014171f7290 */ /* 0x000fe2000fffe0ff */
[----:B------:R-:W-:-:S05]  /*16d0*/  UMOV UR30, URZ ;  /* 0x000000ff001e7c82 */ /* 0x000fca0008000000 */
[----:B-1----:R-:W1:Y:S01]  /*16e0*/  LDC.64 R2, c[0x0][0x490] ;  /* 0x00012400ff027b82 */ /* 0x002e620000000a00 */
[----:B------:R-:W-:Y:S01]  /*16f0*/  UMOV UR18, UR32 ;  /* 0x0000002000127c82 */ /* 0x000fe20008000000 */
[----:B------:R-:W-:Y:S01]  /*1700*/  UMOV UR28, URZ ;  /* 0x000000ff001c7c82 */ /* 0x000fe20008000000 */
[----:B------:R-:W-:Y:S01]  /*1710*/  UMOV UR29, URZ ;  /* 0x000000ff001d7c82 */ /* 0x000fe20008000000 */
[----:B---3--:R-:W-:Y:S01]  /*1720*/  IMAD.HI.U32 R9, R17, R9, RZ ;  /* 0x0000000911097227 */ /* 0x008fe200078e00ff */
[----:B------:R-:W-:-:S03]  /*1730*/  ISETP.NE.AND P1, PT, R8, 0x1, PT ;  /* 0x000000010800780c */ /* 0x000fc60003f25270 */
[----:B------:R-:W3:Y:S01]  /*1740*/  LDC.64 R4, c[0x0][0x4b0] ;  /* 0x00012c00ff047b82 */ /* 0x000ee20000000a00 */
[----:B----4-:R-:W-:-:S04]  /*1750*/  SHF.R.U32.HI R6, RZ, R6, R9 ;  /* 0x00000006ff067219 */ /* 0x010fc80000011609 */
[----:B------:R-:W-:Y:S02]  /*1760*/  SEL R6, R17, R6, !P1 ;  /* 0x0000000611067207 */ /* 0x000fe40004800000 */
[----:B------:R-:W-:Y:S02]  /*1770*/  ISETP.NE.AND P1, PT, R7, 0x1, PT ;  /* 0x000000010700780c */ /* 0x000fe40003f25270 */
[C---:B------:R-:W-:Y:S01]  /*1780*/  R2UR UR4, R6.reuse ;  /* 0x00000000060472ca */ /* 0x040fe200000e0000 */
[----:B-1----:R-:W-:-:S04]  /*1790*/  IMAD.HI.U32 R2, R6, R2, RZ ;  /* 0x0000000206027227 */ /* 0x002fc800078e00ff */
[----:B------:R-:W-:Y:S01]  /*17a0*/  IMAD.MOV R14, RZ, RZ, -R6 ;  /* 0x000000ffff0e7224 */ /* 0x000fe200078e0a06 */
[----:B------:R-:W-:-:S03]  /*17b0*/  SHF.R.U32.HI R2, RZ, R3, R2 ;  /* 0x00000003ff027219 */ /* 0x000fc60000011602 */
[----:B------:R-:W-:Y:S01]  /*17c0*/  IMAD R14, R8, R14, R17 ;  /* 0x0000000e080e7224 */ /* 0x000fe200078e0211 */
[----:B------:R-:W-:Y:S01]  /*17d0*/  R2UR UR13, R2 ;  /* 0x00000000020d72ca */ /* 0x000fe200000e0000 */
[----:B------:R-:W-:Y:S01]  /*17e0*/  VOTEU.ANY UP0, P1 ;  /* 0x0000000000ff7886 */ /* 0x000fe20000800100 */
[----:B------:R-:W1:Y:S01]  /*17f0*/  LDC.64 R2, c[0x0][0x4d0] ;  /* 0x00013400ff027b82 */ /* 0x000e620000000a00 */
[----:B---3--:R-:W-:Y:S02]  /*1800*/  R2UR UR8, R4 ;  /* 0x00000000040872ca */ /* 0x008fe400000e0000 */
[----:B------:R-:W-:Y:S02]  /*1810*/  R2UR UR9, R14 ;  /* 0x000000000e0972ca */ /* 0x000fe400000e0000 */
[----:B------:R-:W-:-:S06]  /*1820*/  R2UR UR6, R5 ;  /* 0x00000000050672ca */ /* 0x000fcc00000e0000 */
[----:B------:R-:W-:Y:S01]  /*1830*/  USEL UR13, UR4, UR13, !UP0 ;  /* 0x0000000d040d7287 */ /* 0x000fe2000c000000 */
[----:B------:R-:W3:Y:S05]  /*1840*/  LDCU.64 UR4, c[0x0][0x4d8] ;  /* 0x00009b00ff0477ac */ /* 0x000eea0008000a00 */
[----:B------:R-:W-:-:S04]  /*1850*/  IMAD R9, RZ, RZ, -UR13 ;  /* 0x8000000dff097e24 */ /* 0x000fc8000f8e02ff */
[----:B------:R-:W-:Y:S01]  /*1860*/  IMAD R9, R7, R9, R6 ;  /* 0x0000000907097224 */ /* 0x000fe200078e0206 */
[----:B-1----:R-:W-:-:S04]  /*1870*/  R2UR UR11, R2 ;  /* 0x00000000020b72ca */ /* 0x002fc800000e0000 */
[----:B------:R-:W-:Y:S02]  /*1880*/  R2UR UR7, R9 ;  /* 0x00000000090772ca */ /* 0x000fe400000e0000 */
[----:B------:R-:W-:-:S07]  /*1890*/  R2UR UR12, R3 ;  /* 0x00000000030c72ca */ /* 0x000fce00000e0000 */
[----:B------:R-:W-:-:S06]  /*18a0*/  UIMAD UR11, UR9, UR8, UR11 ;  /* 0x00000008090b72a4 */ /* 0x000fcc000f8e020b */
[----:B--23--:R-:W-:-:S12]  /*18b0*/  UIMAD UR12, UR7, UR6, UR12 ;  /* 0x00000006070c72a4 */ /* 0x00cfd8000f8e020c */
.L_x_23:
[----:B--2---:R-:W-:Y:S01]  /*18c0*/  @!P5 MOV R3, 0x3000 ;  /* 0x000030000003d802 */ /* 0x004fe20000000f00 */
[----:B------:R-:W-:Y:S01]  /*18d0*/  ULEA UR9, UR18, UR22, 0x3 ;  /* 0x0000001612097291 */ /* 0x000fe2000f8e18ff */
[----:B----4-:R-:W-:Y:S11]  /*18e0*/  @P2 BRA `(.L_x_19) ;  /* 0x0000000000102947 */ /* 0x010ff60003800000 */
[----:B------:R-:W-:Y:S04]  /*18f0*/  MOV R4, UR33 ;  /* 0x0000002100047c02 */ /* 0x000fe80008000f00 */
[----:B------:R-:W-:Y:S04]  /*1900*/  SHF.L.U32 R4, R4, 0x1f, RZ ;  /* 0x0000001f04047819 */ /* 0x000fe800000006ff */
[----:B------:R-:W1:Y:S02]  /*1910*/  SYNCS.PHASECHK.TRANS64.TRYWAIT P1, [UR9+0x88], R4 ;  /* 0x00008804ff0075a7 */ /* 0x000e640008021109 */
[----:B-1----:R-:W-:Y:S05]  /*1920*/  @!P1 BRA `(.L_x_20) ;  /* 0x0000006000c89947 */ /* 0x002fea0003800000 */
.L_x_19:
[----:B------:R2:W-:Y:S01]  /*1930*/  @!P5 SYNCS.ARRIVE.TRANS64 RZ, [UR9], R3 ;  /* 0x00000003ffffd9a7 */ /* 0x0005e20008000009 */
[----:B------:R-:W-:Y:S04]  /*1940*/  BSSY.RECONVERGENT B0, `(.L_x_21) ;  /* 0x0000003000007945 */ /* 0x000fe80003800200 */
[----:B------:R-:W-:Y:S05]  /*1950*/  @P4 BRA `(.L_x_22) ;  /* 0x0000000000044947 */ /* 0x000fea0003800000 */
[----:B------:R-:W-:Y:S05]  /*1960*/  BPT.TRAP 0x1 ;  /* 0x000000040000795c */ /* 0x000fea0000300000 */
.L_x_22:
[----:B------:R-:W-:Y:S05]  /*1970*/  BSYNC.RECONVERGENT B0 ;  /* 0x0000000000007941 */ /* 0x000fea0003800200 */
.L_x_21:
[----:B------:R-:W-:Y:S02]  /*1980*/  UIADD3 UR32, UPT, UPT, UR18, 0x1, URZ ;  /* 0x0000000112207890 */ /* 0x000fe4000fffe0ff */
[----:B------:R-:W-:Y:S02]  /*1990*/  UIMAD UR7, UR28, UR14, UR4 ;  /* 0x0000000e1c0772a4 */ /* 0x000fe4000f8e0204 */
[----:B------:R-:W-:Y:S02]  /*19a0*/  UISETP.NE.AND UP0, UPT, UR32, 0x11, UPT ;  /* 0x000000112000788c */ /* 0x000fe4000bf05270 */
[----:B------:R-:W-:Y:S02]  /*19b0*/  UIMAD UR6, UR29, UR15, UR5 ;  /* 0x0000000f1d0672a4 */ /* 0x000fe4000f8e0205 */
[----:B------:R-:W-:Y:S02]  /*19c0*/  USEL UR8, URZ, 0x1, UP0 ;  /* 0x00000001ff087887 */ /* 0x000fe40008000000 */
[----:B------:R-:W-:Y:S02]  /*19d0*/  USEL UR32, UR32, URZ, UP0 ;  /* 0x000000ff20207287 */ /* 0x000fe40008000000 */
[----:B------:R-:W-:Y:S02]  /*19e0*/  ULOP3.LUT UR33, UR33, UR8, URZ, 0x3c, !UPT ;  /* 0x0000000821217292 */ /* 0x000fe4000f8e3cff */
[----:B------:R-:W-:Y:S02]  /*19f0*/  ULEA UR8, UR32, UR22, 0x3 ;  /* 0x0000001620087291 */ /* 0x000fe4000f8e18ff */
[----:B------:R-:W-:Y:S02]  /*1a00*/  ULEA UR21, UR18, UR22, 0xd ;  /* 0x0000001612157291 */ /* 0x000fe4000f8e68ff */
[----:B------:R-:W-:Y:S01]  /*1a10*/  UIADD3 UR44, UP1, UPT, UR36, 0x80, URZ ;  /* 0x00000080242c7890 */ /* 0x000fe2000ff3e0ff */
[----:B-1----:R-:W-:Y:S01]  /*1a20*/  MOV R2, UR33 ;  /* 0x0000002100027c02 */ /* 0x002fe20008000f00 */
[----:B------:R-:W-:Y:S02]  /*1a30*/  UPRMT UR42, UR7, 0x40, UR6 ;  /* 0x00000040072a7896 */ /* 0x000fe40008000006 */
[----:B------:R-:W-:Y:S01]  /*1a40*/  UIADD3 UR24, UPT, UPT, UR21, 0x15400, URZ ;  /* 0x0001540015187890 */ /* 0x000fe2000fffe0ff */
[----:B------:R-:W-:Y:S01]  /*1a50*/  SHF.L.U32 R2, R2, 0x1f, RZ ;  /* 0x0000001f02027819 */ /* 0x000fe200000006ff */
[----:B------:R-:W-:Y:S02]  /*1a60*/  USHF.L.U32 UR10, UR30, 0x6, URZ ;  /* 0x000000061e0a7899 */ /* 0x000fe400080006ff */
[----:B------:R-:W-:Y:S01]  /*1a70*/  UIADD3.X UR45, UPT, UPT, URZ, UR37, URZ, UP1, !UPT ;  /* 0x00000025ff2d7290 */ /* 0x000fe20008ffe4ff */
[----:B------:R3:W4:Y:S01]  /*1a80*/  SYNCS.PHASECHK.TRANS64.TRYWAIT P2, [UR8+0x88], R2 ;  /* 0x00008802ff0075a7 */ /* 0x0007220008041108 */
[----:B------:R-:W-:Y:S02]  /*1a90*/  ULEA UR8, UR18, UR22, 0xc ;  /* 0x0000001612087291 */ /* 0x000fe4000f8e60ff */
[----:B------:R-:W-:Y:S02]  /*1aa0*/  UPRMT UR21, UR42, 0x5410, URZ ;  /* 0x000054102a157896 */ /* 0x000fe400080000ff */
[----:B------:R-:W-:Y:S02]  /*1ab0*/  UIADD3 UR8, UPT, UPT, UR8, 0x4400, URZ ;  /* 0x0000440008087890 */ /* 0x000fe4000fffe0ff */
[----:B------:R-:W-:Y:S02]  /*1ac0*/  UIADD3 UR40, UP0, UPT, UR36, 0x180, URZ ;  /* 0x0000018024287890 */ /* 0x000fe4000ff1e0ff */
[----:B------:R-:W-:Y:S02]  /*1ad0*/  UIADD3 UR19, UPT, UPT, UR28, 0x1, URZ ;  /* 0x000000011c137890 */ /* 0x000fe4000fffe0ff */
[----:B------:R-:W-:Y:S02]  /*1ae0*/  UIADD3.X UR41, UPT, UPT, URZ, UR37, URZ, UP0, !UPT ;  /* 0x00000025ff297290 */ /* 0x000fe400087fe4ff */
[----:B------:R-:W-:Y:S01]  /*1af0*/  UISETP.NE.AND UP2, UPT, UR19, UR17, UPT ;  /* 0x000000111300728c */ /* 0x000fe2000bf45270 */
[----:B------:R-:W-:Y:S01]  /*1b00*/  UTMALDG.4D.IM2COL [UR8], [UR44], UR21 ;  /* 0x000000082c0073b4 */ /* 0x000fe20008058015 */
[----:B------:R-:W-:Y:S02]  /*1b10*/  UIADD3 UR18, UPT, UPT, UR29, 0x1, URZ ;  /* 0x000000011d127890 */ /* 0x000fe4000fffe0ff */
[----:B------:R-:W-:Y:S02]  /*1b20*/  UIADD3 UR20, UPT, UPT, UR20, 0x1, URZ ;  /* 0x0000000114147890 */ /* 0x000fe4000fffe0ff */
[----:B------:R-:W-:Y:S01]  /*1b30*/  UIADD3 UR42, UPT, UPT, UR30, 0x1, URZ ;  /* 0x000000011e2a7890 */ /* 0x000fe2000fffe0ff */
[----:B------:R-:W-:Y:S01]  /*1b40*/  UMOV UR38, 0x0 ;  /* 0x0000000000267882 */ /* 0x000fe20000000000 */
[----:B------:R-:W-:Y:S01]  /*1b50*/  UMOV UR39, 0x10000000 ;  /* 0x1000000000277882 */ /* 0x000fe20000000000 */
[----:B------:R-:W-:Y:S02]  /*1b60*/  UMOV UR25, UR9 ;  /* 0x0000000900197c82 */ /* 0x000fe40008000000 */
[----:B------:R-:W-:Y:S01]  /*1b70*/  @UP2 UIADD3 UR18, UPT, UPT, UR29, URZ, URZ ;  /* 0x000000ff1d122290 */ /* 0x000fe2000fffe0ff */
[----:B------:R-:W-:Y:S03]  /*1b80*/  UMOV UR27, UR10 ;  /* 0x0000000a001b7c82 */ /* 0x000fe60008000000 */
[----:B------:R-:W-:Y:S01]  /*1b90*/  UISETP.NE.AND UP0, UPT, UR18, UR16, UPT ;  /* 0x000000101200728c */ /* 0x000fe2000bf05270 */
[----:B------:R1:W-:Y:S10]  /*1ba0*/  UTMALDG.4D [UR24], [UR40], desc[UR38] ;  /* 0x00002618280075b4 */ /* 0x0003f40008019000 */
[----:B------:R-:W-:Y:S07]  /*1bb0*/  @UP0 UIADD3 UR42, UPT, UPT, UR30, URZ, URZ ;  /* 0x000000ff1e2a0290 */ /* 0x000fee000fffe0ff */
[----:B------:R-:W-:Y:S01]  /*1bc0*/  UMOV UR30, UR42 ;  /* 0x0000002a001e7c82 */ /* 0x000fe20008000000 */
[----:B-1----:R-:W-:Y:S02]  /*1bd0*/  USEL UR29, UR18, URZ, UP0 ;  /* 0x000000ff121d7287 */ /* 0x002fe40008000000 */
[----:B------:R-:W-:Y:S02]  /*1be0*/  UISETP.NE.AND UP0, UPT, UR20, UR31, UPT ;  /* 0x0000001f1400728c */ /* 0x000fe4000bf05270 */
[----:B------:R-:W-:Y:S01]  /*1bf0*/  USEL UR28, UR19, URZ, UP2 ;  /* 0x000000ff131c7287 */ /* 0x000fe20009000000 */
[----:B------:R-:W-:Y:S06]  /*1c00*/  UMOV UR18, UR32 ;  /* 0x0000002000127c82 */ /* 0x000fec0008000000 */
[----:B---3--:R-:W-:Y:S05]  /*1c10*/  BRA.U UP0, `(.L_x_23) ;  /* 0xfffffffd00287547 */ /* 0x008fea000b83ffff */
.L_x_18:
[----:B------:R-:W-:Y:S01]  /*1c20*/  ULEA UR4, UR32, UR22, 0x3 ;  /* 0x0000001620047291 */ /* 0x000fe2000f8e18ff */
[----:B-1----:R-:W-:Y:S01]  /*1c30*/  MOV R2, UR33 ;  /* 0x0000002100027c02 */ /* 0x002fe20008000f00 */
[----:B------:R-:W-:Y:S01]  /*1c40*/  @!P0 SYNCS.ARRIVE.TRANS64.A1T0 RZ, [UR22+0x138], RZ ;  /* 0x000138ffffff89a7 */ /* 0x000fe20008100016 */
[----:B------:R-:W-:Y:S02]  /*1c50*/  UISETP.GE.AND UP0, UPT, UR34, 0x1, UPT ;  /* 0x000000012200788c */ /* 0x000fe4000bf06270 */
[----:B------:R-:W-:-:S04]  /*1c60*/  SHF.L.U32 R2, R2, 0x1f, RZ ;  /* 0x0000001f02027819 */ /* 0x000fc800000006ff */
[----:B------:R1:W3:Y:S03]  /*1c70*/  SYNCS.PHASECHK.TRANS64.TRYWAIT P1, [UR4+0x88], R2 ;  /* 0x00008802ff0075a7 */ /* 0x0002e60008021104 */
[----:B------:R-:W-:Y:S05]  /*1c80*/  BRA.U !UP0, `(.L_x_24) ;  /* 0x0000000508747547 */ /* 0x000fea000b800000 */
[----:B------:R-:W4:Y:S01]  /*1c90*/  LDC.64 R8, c[0x0][0x480] ;  /* 0x00012000ff087b82 */ /* 0x000f220000000a00 */
[----:B------:R-:W3:Y:S01]  /*1ca0*/  LDCU UR25, c[0x0][0x390] ;  /* 0x00007200ff1977ac */ /* 0x000ee20008000800 */
[----:B------:R-:W3:Y:S06]  /*1cb0*/  LDCU UR27, c[0x0][0x38c] ;  /* 0x00007180ff1b77ac */ /* 0x000eec0008000800 */
[----:B------:R-:W4:Y:S01]  /*1cc0*/  LDC.64 R6, c[0x0][0x488] ;  /* 0x00012200ff067b82 */ /* 0x000f220000000a00 */
[----:B------:R-:W3:Y:S01]  /*1cd0*/  LDCU.64 UR14, c[0x0][0x4b8] ;  /* 0x00009700ff0e77ac */ /* 0x000ee20008000a00 */
[----:B------:R-:W-:Y:S01]  /*1ce0*/  UIADD3 UR31, UPT, UPT, UR34, UR31, URZ ;  /* 0x0000001f221f7290 */ /* 0x000fe2000fffe0ff */
[----:B------:R-:W-:-:S05]  /*1cf0*/  UMOV UR40, UR34 ;  /* 0x0000002200287c82 */ /* 0x000fca0008000000 */
[----:B-12---:R-:W1:Y:S01]  /*1d00*/  LDC.64 R2, c[0x0][0x490] ;  /* 0x00012400ff027b82 */ /* 0x006e620000000a00 */
[----:B------:R-:W-:Y:S01]  /*1d10*/  UMOV UR38, UR32 ;  /* 0x0000002000267c82 */ /* 0x000fe20008000000 */
[----:B----4-:R-:W-:Y:S01]  /*1d20*/  IMAD.HI.U32 R9, R17, R9, RZ ;  /* 0x0000000911097227 */ /* 0x010fe200078e00ff */
[----:B------:R-:W-:-:S05]  /*1d30*/  ISETP.NE.AND P0, PT, R8, 0x1, PT ;  /* 0x000000010800780c */ /* 0x000fca0003f05270 */
[----:B------:R-:W2:Y:S01]  /*1d40*/  LDC.64 R4, c[0x0][0x4b0] ;  /* 0x00012c00ff047b82 */ /* 0x000ea20000000a00 */
[----:B------:R-:W-:-:S04]  /*1d50*/  SHF.R.U32.HI R6, RZ, R6, R9 ;  /* 0x00000006ff067219 */ /* 0x000fc80000011609 */
        /* <DEDUP_REMOVED lines=10> */
[----:B--2---:R-:W-:Y:S02]  /*1e00*/  R2UR UR8, R4 ;  /* 0x00000000040872ca */ /* 0x004fe400000e0000 */
[----:B------:R-:W-:Y:S02]  /*1e10*/  R2UR UR9, R9 ;  /* 0x00000000090972ca */ /* 0x000fe400000e0000 */
[----:B------:R-:W-:-:S06]  /*1e20*/  R2UR UR6, R5 ;  /* 0x00000000050672ca */ /* 0x000fcc00000e0000 */
[----:B------:R-:W-:Y:S01]  /*1e30*/  USEL UR21, UR4, UR21, !UP0 ;  /* 0x0000001504157287 */ /* 0x000fe2000c000000 */
[----:B------:R-:W2:Y:S05]  /*1e40*/  LDCU.64 UR4, c[0x0][0x4d8] ;  /* 0x00009b00ff0477ac */ /* 0x000eaa0008000a00 */
[----:B------:R-:W-:-:S04]  /*1e50*/  IMAD R14, RZ, RZ, -UR21 ;  /* 0x80000015ff0e7e24 */ /* 0x000fc8000f8e02ff */
[----:B------:R-:W-:Y:S01]  /*1e60*/  IMAD R14, R7, R14, R6 ;  /* 0x0000000e070e7224 */ /* 0x000fe200078e0206 */
[----:B-1----:R-:W-:-:S04]  /*1e70*/  R2UR UR19, R2 ;  /* 0x00000000021372ca */ /* 0x002fc800000e0000 */
[----:B------:R-:W-:Y:S02]  /*1e80*/  R2UR UR7, R14 ;  /* 0x000000000e0772ca */ /* 0x000fe400000e0000 */
[----:B------:R-:W-:-:S07]  /*1e90*/  R2UR UR20, R3 ;  /* 0x00000000031472ca */ /* 0x000fce00000e0000 */
[----:B------:R-:W-:-:S06]  /*1ea0*/  UIMAD UR19, UR9, UR8, UR19 ;  /* 0x00000008091372a4 */ /* 0x000fcc000f8e0213 */
[----:B--23--:R-:W-:-:S12]  /*1eb0*/  UIMAD UR20, UR7, UR6, UR20 ;  /* 0x00000006071472a4 */ /* 0x00cfd8000f8e0214 */
.L_x_29:
[----:B--2---:R-:W-:Y:S01]  /*1ec0*/  @!P5 MOV R3, 0x3000 ;  /* 0x000030000003d802 */ /* 0x004fe20000000f00 */
[----:B------:R-:W-:Y:S01]  /*1ed0*/  ULEA UR17, UR38, UR22, 0x3 ;  /* 0x0000001626117291 */ /* 0x000fe2000f8e18ff */
[----:B---3--:R-:W-:Y:S11]  /*1ee0*/  @P1 BRA `(.L_x_25) ;  /* 0x0000000000101947 */ /* 0x008ff60003800000 */
[----:B------:R-:W-:Y:S04]  /*1ef0*/  MOV R4, UR33 ;  /* 0x0000002100047c02 */ /* 0x000fe80008000f00 */
[----:B------:R-:W-:Y:S04]  /*1f00*/  SHF.L.U32 R4, R4, 0x1f, RZ ;  /* 0x0000001f04047819 */ /* 0x000fe800000006ff */
[----:B------:R-:W1:Y:S02]  /*1f10*/  SYNCS.PHASECHK.TRANS64.TRYWAIT P0, [UR17+0x88], R4 ;  /* 0x00008804ff0075a7 */ /* 0x000e640008001111 */
[----:B-1----:R-:W-:Y:S05]  /*1f20*/  @!P0 BRA `(.L_x_26) ;  /* 0x0000005c00608947 */ /* 0x002fea0003800000 */
.L_x_25:
[----:B------:R2:W-:Y:S01]  /*1f30*/  @!P5 SYNCS.ARRIVE.TRANS64 RZ, [UR17], R3 ;  /* 0x00000003ffffd9a7 */ /* 0x0005e20008000011 */
[----:B------:R-:W-:Y:S04]  /*1f40*/  BSSY.RECONVERGENT B0, `(.L_x_27) ;  /* 0x0000003000007945 */ /* 0x000fe80003800200 */
[----:B------:R-:W-:Y:S05]  /*1f50*/  @P4 BRA `(.L_x_28) ;  /* 0x0000000000044947 */ /* 0x000fea0003800000 */
[----:B------:R-:W-:Y:S05]  /*1f60*/  BPT.TRAP 0x1 ;  /* 0x000000040000795c */ /* 0x000fea0000300000 */
.L_x_28:
[----:B------:R-:W-:Y:S05]  /*1f70*/  BSYNC.RECONVERGENT B0 ;  /* 0x0000000000007941 */ /* 0x000fea0003800200 */
.L_x_27:
        /* <DEDUP_REMOVED lines=8> */
[----:B------:R-:W-:Y:S02]  /*2000*/  UIADD3 UR39, UPT, UPT, UR28, 0x1, URZ ;  /* 0x000000011c277890 */ /* 0x000fe4000fffe0ff */
[----:B------:R-:W-:Y:S01]  /*2010*/  UIADD3 UR46, UP1, UPT, UR36, 0x80, URZ ;  /* 0x00000080242e7890 */ /* 0x000fe2000ff3e0ff */
[----:B-1----:R-:W-:Y:S01]  /*2020*/  MOV R2, UR33 ;  /* 0x0000002100027c02 */ /* 0x002fe20008000f00 */
[----:B------:R-:W-:Y:S02]  /*2030*/  ULEA UR16, UR38, UR22, 0xc ;  /* 0x0000001626107291 */ /* 0x000fe4000f8e60ff */
[----:B------:R-:W-:Y:S01]  /*2040*/  UPRMT UR41, UR6, 0x40, UR7 ;  /* 0x0000004006297896 */ /* 0x000fe20008000007 */
[----:B------:R-:W-:Y:S01]  /*2050*/  SHF.L.U32 R2, R2, 0x1f, RZ ;  /* 0x0000001f02027819 */ /* 0x000fe200000006ff */
[----:B------:R-:W-:Y:S02]  /*2060*/  UISETP.NE.AND UP2, UPT, UR39, UR27, UPT ;  /* 0x0000001b2700728c */ /* 0x000fe4000bf45270 */
[----:B------:R-:W-:Y:S01]  /*2070*/  USHF.L.U32 UR18, UR30, 0x6, URZ ;  /* 0x000000061e127899 */ /* 0x000fe200080006ff */
[----:B------:R1:W3:Y:S01]  /*2080*/  SYNCS.PHASECHK.TRANS64.TRYWAIT P1, [UR8+0x88], R2 ;  /* 0x00008802ff0075a7 */ /* 0x0002e20008021108 */
[----:B------:R-:W-:Y:S02]  /*2090*/  UIADD3.X UR47, UPT, UPT, URZ, UR37, URZ, UP1, !UPT ;  /* 0x00000025ff2f7290 */ /* 0x000fe40008ffe4ff */
[----:B------:R-:W-:Y:S02]  /*20a0*/  UIADD3 UR16, UPT, UPT, UR16, 0x4400, URZ ;  /* 0x0000440010107890 */ /* 0x000fe4000fffe0ff */
[----:B------:R-:W-:Y:S02]  /*20b0*/  UPRMT UR48, UR41, 0x5410, URZ ;  /* 0x0000541029307896 */ /* 0x000fe400080000ff */
[----:B------:R-:W-:Y:S02]  /*20c0*/  UIADD3 UR44, UP0, UPT, UR36, 0x180, URZ ;  /* 0x00000180242c7890 */ /* 0x000fe4000ff1e0ff */
[----:B------:R-:W-:Y:S02]  /*20d0*/  ULEA UR8, UR38, UR22, 0xd ;  /* 0x0000001626087291 */ /* 0x000fe4000f8e68ff */
[----:B------:R-:W-:Y:S02]  /*20e0*/  UIADD3.X UR45, UPT, UPT, URZ, UR37, URZ, UP0, !UPT ;  /* 0x00000025ff2d7290 */ /* 0x000fe400087fe4ff */
[----:B------:R-:W-:Y:S01]  /*20f0*/  UIADD3 UR8, UPT, UPT, UR8, 0x15400, URZ ;  /* 0x0001540008087890 */ /* 0x000fe2000fffe0ff */
[----:B------:R1:W-:Y:S01]  /*2100*/  UTMALDG.4D.IM2COL [UR16], [UR46], UR48 ;  /* 0x000000102e0073b4 */ /* 0x0003e20008058030 */
[----:B------:R-:W-:Y:S02]  /*2110*/  UIADD3 UR38, UPT, UPT, UR29, 0x1, URZ ;  /* 0x000000011d267890 */ /* 0x000fe4000fffe0ff */
[----:B------:R-:W-:Y:S02]  /*2120*/  @UP2 UIADD3 UR38, UPT, UPT, UR29, URZ, URZ ;  /* 0x000000ff1d262290 */ /* 0x000fe4000fffe0ff */
[----:B------:R-:W-:Y:S02]  /*2130*/  UIADD3 UR41, UPT, UPT, UR30, 0x1, URZ ;  /* 0x000000011e297890 */ /* 0x000fe4000fffe0ff */
[----:B------:R-:W-:Y:S02]  /*2140*/  UISETP.NE.AND UP0, UPT, UR38, UR25, UPT ;  /* 0x000000192600728c */ /* 0x000fe4000bf05270 */
[----:B------:R-:W-:Y:S01]  /*2150*/  UIADD3 UR49, UPT, UPT, UR40, -0x1, URZ ;  /* 0xffffffff28317890 */ /* 0x000fe2000fffe0ff */
[----:B------:R-:W-:Y:S01]  /*2160*/  UMOV UR42, 0x0 ;  /* 0x00000000002a7882 */ /* 0x000fe20000000000 */
[----:B------:R-:W-:Y:S01]  /*2170*/  UMOV UR43, 0x10000000 ;  /* 0x10000000002b7882 */ /* 0x000fe20000000000 */
[----:B------:R-:W-:Y:S01]  /*2180*/  UMOV UR10, UR26 ;  /* 0x0000001a000a7c82 */ /* 0x000fe20008000000 */
[----:B------:R-:W-:Y:S01]  /*2190*/  UMOV UR12, UR28 ;  /* 0x0000001c000c7c82 */ /* 0x000fe20008000000 */
[----:B------:R-:W-:Y:S01]  /*21a0*/  USEL UR28, UR39, URZ, UP2 ;  /* 0x000000ff271c7287 */ /* 0x000fe20009000000 */
[----:B------:R-:W-:Y:S03]  /*21b0*/  UMOV UR13, UR29 ;  /* 0x0000001d000d7c82 */ /* 0x000fe60008000000 */
[----:B------:R-:W-:Y:S02]  /*21c0*/  @UP0 UIADD3 UR41, UPT, UPT, UR30, URZ, URZ ;  /* 0x000000ff1e290290 */ /* 0x000fe4000fffe0ff */
[----:B------:R-:W-:Y:S01]  /*21d0*/  USEL UR29, UR38, URZ, UP0 ;  /* 0x000000ff261d7287 */ /* 0x000fe20008000000 */
[----:B------:R-:W-:Y:S01]  /*21e0*/  UMOV UR9, UR17 ;  /* 0x0000001100097c82 */ /* 0x000fe20008000000 */
[----:B------:R-:W-:Y:S01]  /*21f0*/  UMOV UR11, UR18 ;  /* 0x00000012000b7c82 */ /* 0x000fe20008000000 */
[----:B------:R-:W-:Y:S01]  /*2200*/  UISETP.GT.U32.AND UP0, UPT, UR40, 0x1, UPT ;  /* 0x000000012800788c */ /* 0x000fe2000bf04070 */
[----:B------:R1:W-:Y:S01]  /*2210*/  UTMALDG.4D [UR8], [UR44], desc[UR42] ;  /* 0x00002a082c0075b4 */ /* 0x0003e20008019000 */
[----:B------:R-:W-:Y:S01]  /*2220*/  UMOV UR38, UR32 ;  /* 0x0000002000267c82 */ /* 0x000fe20008000000 */
[----:B------:R-:W-:Y:S01]  /*2230*/  UMOV UR40, UR49 ;  /* 0x0000003100287c82 */ /* 0x000fe20008000000 */
[----:B------:R-:W-:Y:S05]  /*2240*/  UMOV UR30, UR41 ;  /* 0x00000029001e7c82 */ /* 0x000fea0008000000 */
[----:B-1----:R-:W-:Y:S05]  /*2250*/  BRA.U UP0, `(.L_x_29) ;  /* 0xfffffffd00187547 */ /* 0x002fea000b83ffff */
.L_x_24:
[----:B--2---:R-:W-:Y:S01]  /*2260*/  SHF.L.U32 R3, R13, 0x1f, RZ ;  /* 0x0000001f0d037819 */ /* 0x004fe200000006ff */
[----:B------:R-:W-:-:S03]  /*2270*/  NOP ;  /* 0x0000000000007918 */ /* 0x000fc60000000000 */
[----:B------:R-:W2:Y:S02]  /*2280*/  SYNCS.PHASECHK.TRANS64.TRYWAIT P0, [UR22+0x140], R3 ;  /* 0x00014003ff0075a7 */ /* 0x000ea40008001116 */
[----:B--2---:R-:W-:Y:S05]  /*2290*/  @!P0 BRA `(.L_x_30) ;  /* 0x00000058009c8947 */ /* 0x004fea0003800000 */
.L_x_115:
[----:B------:R-:W2:Y:S01]  /*22a0*/  LDS.128 R4, [UR22+0x180] ;  /* 0x00018016ff047984 */ /* 0x000ea20008000c00 */
[----:B------:R-:W-:Y:S01]  /*22b0*/  UIADD3 UR4, UPT, UPT, UR22, 0x148, URZ ;  /* 0x0000014816047890 */ /* 0x000fe2000fffe0ff */
[----:B------:R-:W-:Y:S01]  /*22c0*/  ISETP.GE.AND P0, PT, R40, 0x1, PT ;  /* 0x000000012800780c */ /* 0x000fe20003f06270 */
[----:B------:R-:W-:Y:S01]  /*22d0*/  @!PT LDS RZ, [RZ] ;  /* 0x00000000fffff984 */ /* 0x000fe20000000800 */
[----:B------:R-:W-:Y:S01]  /*22e0*/  @!PT LDS RZ, [RZ] ;  /* 0x00000000fffff984 */ /* 0x000fe20000000800 */
[----:B------:R-:W-:Y:S01]  /*22f0*/  @!PT LDS RZ, [RZ] ;  /* 0x00000000fffff984 */ /* 0x000fe20000000800 */
[----:B------:R-:W-:Y:S01]  /*2300*/  @!PT LDS RZ, [RZ] ;  /* 0x00000000fffff984 */ /* 0x000fe20000000800 */
[----:B------:R1:W-:Y:S06]  /*2310*/  MEMBAR.ALL.CTA ;  /* 0x0000000000007992 */ /* 0x0003ec0000008000 */
[----:B-1----:R-:W1:Y:S01]  /*2320*/  FENCE.VIEW.ASYNC.S ;  /* 0x00000000000073c6 */ /* 0x002e620000000000 */
[----:B------:R-:W-:-:S09]  /*2330*/  UPRMT UR4, URZ, 0x654, UR4 ;  /* 0x00000654ff047896 */ /* 0x000fd20008000004 */
[----:B-1----:R-:W-:Y:S01]  /*2340*/  SYNCS.ARRIVE.TRANS64.RED.A1T0 RZ, [UR4], RZ ;  /* 0x000000ffffff79a7 */ /* 0x002fe20008100404 */
[----:B--2---:R-:W-:-:S13]  /*2350*/  LOP3.LUT P3, RZ, R6, 0x1, RZ, 0xc0, !PT ;  /* 0x0000000106ff7812 */ /* 0x004fda000786c0ff */
[----:B------:R-:W-:Y:S02]  /*2360*/  @P3 MOV R12, R4 ;  /* 0x00000004000c3202 */ /* 0x000fe40000000f00 */
[----:B------:R-:W-:Y:S01]  /*2370*/  @P3 LOP3.LUT R11, R5, 0xffff, RZ, 0xc0, !PT ;  /* 0x0000ffff050b3812 */ /* 0x000fe200078ec0ff */
[----:B------:R-:W-:Y:S06]  /*2380*/  @!P0 BRA `(.L_x_31) ;  /* 0x0000000000b88947 */ /* 0x000fec0003800000 */
[----:B------:R-:W1:Y:S01]  /*2390*/  LDC.64 R4, c[0x0][0xb18] ;  /* 0x0002c600ff047b82 */ /* 0x000e620000000a00 */
[----:B----4-:R-:W-:-:S07]  /*23a0*/  ISETP.NE.AND P2, PT, R40, 0x1, PT ;  /* 0x000000012800780c */ /* 0x010fce0003f45270 */
[----:B------:R-:W2:Y:S08]  /*23b0*/  LDC.64 R6, c[0x0][0xb10] ;  /* 0x0002c400ff067b82 */ /* 0x000eb00000000a00 */
[----:B------:R-:W4:Y:S08]  /*23c0*/  LDC R8, c[0x0][0xb20] ;  /* 0x0002c800ff087b82 */ /* 0x000f300000000800 */
[----:B------:R-:W3:Y:S01]  /*23d0*/  LDC R9, c[0x0][0xb0c] ;  /* 0x0002c300ff097b82 */ /* 0x000ee20000000800 */
[----:B-1----:R-:W-:Y:S01]  /*23e0*/  IMAD.HI.U32 R15, R0, R5, RZ ;  /* 0x00000005000f7227 */ /* 0x002fe200078e00ff */
[----:B------:R-:W-:-:S03]  /*23f0*/  ISETP.NE.AND P0, PT, R4, 0x1, PT ;  /* 0x000000010400780c */ /* 0x000fc60003f05270 */
[----:B------:R-:W-:-:S03]  /*2400*/  IMAD.HI.U32 R5, R11, R5, RZ ;  /* 0x000000050b057227 */ /* 0x000fc600078e00ff */
[----:B------:R-:W1:Y:S01]  /*2410*/  LDC.64 R2, c[0x0][0xb28] ;  /* 0x0002ca00ff027b82 */ /* 0x000e620000000a00 */
[----:B--2---:R-:W-:-:S04]  /*2420*/  IMAD.HI.U32 R16, R10, R6, RZ ;  /* 0x000000060a107227 */ /* 0x004fc800078e00ff */
[----:B------:R-:W-:Y:S01]  /*2430*/  IMAD.HI.U32 R17, R12, R6, RZ ;  /* 0x000000060c117227 */ /* 0x000fe200078e00ff */
[----:B------:R-:W-:Y:S02]  /*2440*/  SHF.R.U32.HI R16, RZ, R7, R16 ;  /* 0x00000007ff107219 */ /* 0x000fe40000011610 */
[-C--:B----4-:R-:W-:Y:S02]  /*2450*/  SHF.R.U32.HI R15, RZ, R8.reuse, R15 ;  /* 0x00000008ff0f7219 */ /* 0x090fe4000001160f */
[----:B------:R-:W-:Y:S02]  /*2460*/  SHF.R.U32.HI R5, RZ, R8, R5 ;  /* 0x00000008ff057219 */ /* 0x000fe40000011605 */
[----:B------:R-:W-:Y:S02]  /*2470*/  SEL R15, R0, R15, !P0 ;  /* 0x0000000f000f7207 */ /* 0x000fe40004000000 */
[----:B------:R-:W-:Y:S02]  /*2480*/  SHF.R.U32.HI R17, RZ, R7, R17 ;  /* 0x00000007ff117219 */ /* 0x000fe40000011611 */
[----:B---3--:R-:W-:-:S02]  /*2490*/  ISETP.NE.AND P1, PT, R9, 0x1, PT ;  /* 0x000000010900780c */ /* 0x008fc40003f25270 */
[----:B------:R-:W-:Y:S02]  /*24a0*/  SEL R5, R11, R5, !P0 ;  /* 0x000000050b057207 */ /* 0x000fe40004000000 */
[----:B------:R-:W-:Y:S02]  /*24b0*/  SEL R16, R10, R16, !P1 ;  /* 0x000000100a107207 */ /* 0x000fe40004800000 */
[----:B------:R-:W-:Y:S01]  /*24c0*/  SEL R17, R12, R17, !P1 ;  /* 0x000000110c117207 */ /* 0x000fe20004800000 */
[----:B-1----:R-:W-:-:S04]  /*24d0*/  IMAD.HI.U32 R14, R15, R2, RZ ;  /* 0x000000020f0e7227 */ /* 0x002fc800078e00ff */
        /* <DEDUP_REMOVED lines=10> */
[----:B------:R-:W-:-:S04]  /*2580*/  @!P0 IMAD.HI.U32 R7, R17, R2, RZ ;  /* 0x0000000211078227 */ /* 0x000fc800078e00ff */
[----:B------:R-:W-:Y:S01]  /*2590*/  IMAD.MOV R2, RZ, RZ, -R6 ;  /* 0x000000ffff027224 */ /* 0x000fe200078e0a06 */
[----:B------:R-:W-:Y:S02]  /*25a0*/  @!P0 SHF.R.U32.HI R3, RZ, R3, R7 ;  /* 0x00000003ff038219 */ /* 0x000fe40000011607 */
[----:B------:R-:W-:Y:S01]  /*25b0*/  IADD3 R7, PT, PT, -R5, RZ, RZ ;  /* 0x000000ff05077210 */ /* 0x000fe20007ffe1ff */
[----:B------:R-:W-:Y:S01]  /*25c0*/  IMAD R2, R40, R2, R5 ;  /* 0x0000000228027224 */ /* 0x000fe200078e0205 */
        /* <DEDUP_REMOVED lines=10> */
.L_x_31:
[----:B------:R-:W1:Y:S02]  /*2670*/  LDCU UR4, c[0x0][0xb30] ;  /* 0x00016600ff0477ac */ /* 0x000e640008000800 */
[----:B-1----:R-:W-:-:S09]  /*2680*/  UISETP.NE.AND UP0, UPT, UR4, 0x1, UPT ;  /* 0x000000010400788c */ /* 0x002fd2000bf05270 */
[----:B------:R-:W-:Y:S05]  /*2690*/  BRA.U UP0, `(.L_x_32) ;  /* 0x0000000100407547 */ /* 0x000fea000b800000 */
[----:B------:R-:W1:Y:S08]  /*26a0*/  LDC.64 R4, c[0x0][0xb10] ;  /* 0x0002c400ff047b82 */ /* 0x000e700000000a00 */
[----:B------:R-:W2:Y:S08]  /*26b0*/  LDC.64 R2, c[0x0][0xb18] ;  /* 0x0002c600ff027b82 */ /* 0x000eb00000000a00 */
[----:B------:R-:W3:Y:S08]  /*26c0*/  LDC R6, c[0x0][0xb20] ;  /* 0x0002c800ff067b82 */ /* 0x000ef00000000800 */
[----:B------:R-:W4:Y:S01]  /*26d0*/  LDC R7, c[0x0][0xb0c] ;  /* 0x0002c300ff077b82 */ /* 0x000f220000000800 */
[----:B-1----:R-:W-:-:S05]  /*26e0*/  IMAD.HI.U32 R4, R12, R4, RZ ;  /* 0x000000040c047227 */ /* 0x002fca00078e00ff */
[----:B------:R-:W-:Y:S01]  /*26f0*/  SHF.R.U32.HI R4, RZ, R5, R4 ;  /* 0x00000005ff047219 */ /* 0x000fe20000011604 */
[----:B--2---:R-:W-:Y:S01]  /*2700*/  IMAD.HI.U32 R3, R11, R3, RZ ;  /* 0x000000030b037227 */ /* 0x004fe200078e00ff */
[----:B------:R-:W-:-:S04]  /*2710*/  ISETP.NE.AND P0, PT, R2, 0x1, PT ;  /* 0x000000010200780c */ /* 0x000fc80003f05270 */
[----:B---3--:R-:W-:-:S04]  /*2720*/  SHF.R.U32.HI R3, RZ, R6, R3 ;  /* 0x00000006ff037219 */ /* 0x008fc80000011603 */
[----:B------:R-:W-:Y:S02]  /*2730*/  SEL R3, R11, R3, !P0 ;  /* 0x000000030b037207 */ /* 0x000fe40004000000 */
[----:B----4-:R-:W-:-:S04]  /*2740*/  ISETP.NE.AND P1, PT, R7, 0x1, PT ;  /* 0x000000010700780c */ /* 0x010fc80003f25270 */
[----:B------:R-:W-:-:S05]  /*2750*/  SEL R4, R12, R4, !P1 ;  /* 0x000000040c047207 */ /* 0x000fca0004800000 */
[----:B------:R-:W-:Y:S02]  /*2760*/  IMAD.IADD R5, R3, 0x1, -R4 ;  /* 0x0000000103057824 */ /* 0x000fe400078e0a04 */
[----:B------:R-:W-:Y:S02]  /*2770*/  IMAD.IADD R3, R4, 0x1, -R3 ;  /* 0x0000000104037824 */ /* 0x000fe400078e0a03 */
[----:B------:R-:W-:Y:S02]  /*2780*/  IMAD R12, R5, R7, R12 ;  /* 0x00000007050c7224 */ /* 0x000fe400078e020c */
[----:B------:R-:W-:-:S07]  /*2790*/  IMAD R11, R3, R2, R11 ;  /* 0x00000002030b7224 */ /* 0x000fce00078e020b */
.L_x_32:
[----:B------:R-:W-:Y:S01]  /*27a0*/  UMOV UR20, UR31 ;  /* 0x0000001f00147c82 */ /* 0x000fe20008000000 */
[----:B------:R-:W-:Y:S01]  /*27b0*/  PLOP3.LUT P0, PT, PT, PT, PT, 0x80, 0x8 ;  /* 0x000000000008781c */ /* 0x000fe20003f0f070 */
[----:B------:R-:W-:Y:S01]  /*27c0*/  IMAD.IADD R17, R12, 0x1, R101 ;  /* 0x000000010c117824 */ /* 0x000fe200078e0265 */
[----:B------:R-:W-:Y:S01]  /*27d0*/  LOP3.LUT R13, R13, 0x1, RZ, 0x3c, !PT ;  /* 0x000000010d0d7812 */ /* 0x000fe200078e3cff */
[----:B------:R-:W-:Y:S01]  /*27e0*/  IMAD.IADD R14, R11, 0x1, R100 ;  /* 0x000000010b0e7824 */ /* 0x000fe200078e0264 */
[----:B------:R-:W-:Y:S09]  /*27f0*/  @P3 BRA `(.L_x_33) ;  /* 0xffffffec00603947 */ /* 0x000ff2000383ffff */
[----:B------:R-:W-:Y:S01]  /*2800*/  UIADD3 UR22, UPT, UPT, UR22, 0x88, URZ ;  /* 0x0000008816167890 */ /* 0x000fe2000fffe0ff */
[----:B------:R-:W-:-:S03]  /*2810*/  MOV R2, UR33 ;  /* 0x0000002100027c02 */ /* 0x000fc60008000f00 */
[----:B------:R-:W-:Y:S01]  /*2820*/  ULEA UR4, UR32, UR22, 0x3 ;  /* 0x0000001620047291 */ /* 0x000fe2000f8e18ff */
[----:B------:R-:W-:-:S08]  /*2830*/  SHF.L.U32 R2, R2, 0x1f, RZ ;  /* 0x0000001f02027819 */ /* 0x000fd000000006ff */
[----:B------:R-:W1:Y:S02]  /*2840*/  SYNCS.PHASECHK.TRANS64.TRYWAIT P0, [UR4], R2 ;  /* 0x00000002ff0075a7 */ /* 0x000e640008001104 */
[----:B-1----:R-:W-:Y:S05]  /*2850*/  @!P0 BRA `(.L_x_34) ;  /* 0x0000005400448947 */ /* 0x002fea0003800000 */
.L_x_117:
[----:B------:R-:W-:-:S04]  /*2860*/  UIADD3 UR6, UPT, UPT, UR32, 0x1, URZ ;  /* 0x0000000120067890 */ /* 0x000fc8000fffe0ff */
[----:B------:R-:W-:-:S04]  /*2870*/  UISETP.NE.AND UP0, UPT, UR6, 0x11, UPT ;  /* 0x000000110600788c */ /* 0x000fc8000bf05270 */
[----:B------:R-:W-:Y:S02]  /*2880*/  USEL UR5, URZ, 0x1, UP0 ;  /* 0x00000001ff057887 */ /* 0x000fe40008000000 */
[----:B------:R-:W-:Y:S02]  /*2890*/  USEL UR6, UR6, URZ, UP0 ;  /* 0x000000ff06067287 */ /* 0x000fe40008000000 */
[----:B------:R-:W-:Y:S02]  /*28a0*/  ULOP3.LUT UR5, UR33, UR5, URZ, 0x3c, !UPT ;  /* 0x0000000521057292 */ /* 0x000fe4000f8e3cff */
[----:B------:R-:W-:-:S04]  /*28b0*/  ULEA UR4, UR6, UR22, 0x3 ;  /* 0x0000001606047291 */ /* 0x000fc8000f8e18ff */
[----:B-1----:R-:W-:-:S04]  /*28c0*/  MOV R2, UR5 ;  /* 0x0000000500027c02 */ /* 0x002fc80008000f00 */
[----:B------:R-:W-:-:S04]  /*28d0*/  SHF.L.U32 R2, R2, 0x1f, RZ ;  /* 0x0000001f02027819 */ /* 0x000fc800000006ff */
[----:B------:R-:W1:Y:S02]  /*28e0*/  SYNCS.PHASECHK.TRANS64.TRYWAIT P0, [UR4], R2 ;  /* 0x00000002ff0075a7 */ /* 0x000e640008001104 */
[----:B-1----:R-:W-:Y:S05]  /*28f0*/  @!P0 BRA `(.L_x_35) ;  /* 0x0000005400348947 */ /* 0x002fea0003800000 */
.L_x_119:
        /* <DEDUP_REMOVED lines=10> */
.L_x_121:
        /* <DEDUP_REMOVED lines=10> */
.L_x_123:
        /* <DEDUP_REMOVED lines=10> */
.L_x_125:
        /* <DEDUP_REMOVED lines=10> */
.L_x_127:
        /* <DEDUP_REMOVED lines=10> */
.L_x_129:
        /* <DEDUP_REMOVED lines=10> */
.L_x_131:
        /* <DEDUP_REMOVED lines=10> */
.L_x_133:
        /* <DEDUP_REMOVED lines=10> */
.L_x_135:
        /* <DEDUP_REMOVED lines=10> */
.L_x_137:
        /* <DEDUP_REMOVED lines=10> */
.L_x_139:
        /* <DEDUP_REMOVED lines=10> */
.L_x_141:
        /* <DEDUP_REMOVED lines=10> */
.L_x_143:
        /* <DEDUP_REMOVED lines=10> */
.L_x_145:
        /* <DEDUP_REMOVED lines=10> */
.L_x_147:
[----:B------:R-:W-:-:S04]  /*31c0*/  UIADD3 UR6, UPT, UPT, UR6, 0x1, URZ ;  /* 0x0000000106067890 */ /* 0x000fc8000fffe0ff */
[----:B------:R-:W-:-:S04]  /*31d0*/  UISETP.NE.AND UP0, UPT, UR6, 0x11, UPT ;  /* 0x000000110600788c */ /* 0x000fc8000bf05270 */
[----:B------:R-:W-:Y:S02]  /*31e0*/  USEL UR4, URZ, 0x1, UP0 ;  /* 0x00000001ff047887 */ /* 0x000fe40008000000 */
[----:B------:R-:W-:Y:S02]  /*31f0*/  USEL UR6, UR6, URZ, UP0 ;  /* 0x000000ff06067287 */ /* 0x000fe40008000000 */
[----:B------:R-:W-:Y:S02]  /*3200*/  ULOP3.LUT UR4, UR5, UR4, URZ, 0x3c, !UPT ;  /* 0x0000000405047292 */ /* 0x000fe4000f8e3cff */
[----:B------:R-:W-:-:S04]  /*3210*/  ULEA UR6, UR6, UR22, 0x3 ;  /* 0x0000001606067291 */ /* 0x000fc8000f8e18ff */
[----:B-1----:R-:W-:Y:S02]  /*3220*/  IMAD.U32 R2, RZ, RZ, UR4 ;  /* 0x00000004ff027e24 */ /* 0x002fe4000f8e00ff */
[----:B------:R-:W-:-:S03]  /*3230*/  MOV R0, UR6 ;  /* 0x0000000600007c02 */ /* 0x000fc60008000f00 */
[----:B------:R-:W-:-:S07]  /*3240*/  SHF.L.U32 R2, R2, 0x1f, RZ ;  /* 0x0000001f02027819 */ /* 0x000fce00000006ff */
.L_x_50:
[----:B-1----:R1:W2:Y:S02]  /*3250*/  SYNCS.PHASECHK.TRANS64.TRYWAIT P0, [R0+URZ], R2 ;  /* 0x00000002000075a7 */ /* 0x0022a400080011ff */
[----:B--2---:R-:W-:Y:S05]  /*3260*/  @!P0 NANOSLEEP.SYNCS 0x989680 ;  /* 0x009896800000895d */ /* 0x004fea0003900000 */
[----:B------:R-:W2:Y:S02]  /*3270*/  @!P0 SYNCS.PHASECHK.TRANS64 P0, [R0+URZ], R2 ;  /* 0x00000002000085a7 */ /* 0x000ea400080010ff */
[----:B--2---:R-:W-:Y:S05]  /*3280*/  @P0 EXIT ;  /* 0x000000000000094d */ /* 0x004fea0003800000 */
[----:B------:R-:W-:Y:S05]  /*3290*/  BRA `(.L_x_50) ;  /* 0xfffffffc00ec7947 */ /* 0x000fea000383ffff */
.L_x_17:
[----:B------:R-:W-:-:S04]  /*32a0*/  UISETP.NE.AND UP1, UPT, UR45, URZ, UPT ;  /* 0x000000ff2d00728c */ /* 0x000fc8000bf25270 */
[----:B------:R-:W-:-:S09]  /*32b0*/  UISETP.NE.OR UP1, UPT, UR8, 0x1, UP1 ;  /* 0x000000010800788c */ /* 0x000fd20008f25670 */
[----:B------:R-:W-:Y:S05]  /*32c0*/  BRA.U UP1, `(.L_x_51) ;  /* 0x0000000101b07547 */ /* 0x000fea000b800000 */
[----:B------:R-:W-:Y:S01]  /*32d0*/  UMOV UR4, 0x400 ;  /* 0x0000040000047882 */ /* 0x000fe20000000000 */
[----:B------:R-:W-:Y:S01]  /*32e0*/  HFMA2 R3, -RZ, RZ, 0, 5.9604644775390625e-08 ;  /* 0x00000001ff037431 */ /* 0x000fe200000001ff */
[----:B------:R-:W-:Y:S01]  /*32f0*/  ULEA UR45, UR45, UR4, 0x18 ;  /* 0x000000042d2d7291 */ /* 0x000fe2000f8ec0ff */
[----:B------:R-:W-:Y:S01]  /*3300*/  ISETP.NE.AND P0, PT, R2, RZ, PT ;  /* 0x000000ff0200720c */ /* 0x000fe20003f05270 */
[----:B------:R-:W-:Y:S02]  /*3310*/  IMAD.MOV.U32 R8, RZ, RZ, RZ ;  /* 0x000000ffff087224 */ /* 0x000fe400078e00ff */
[----:B------:R-:W-:Y:S02]  /*3320*/  UIADD3 UR6, UPT, UPT, UR45, 0x148, URZ ;  /* 0x000001482d067890 */ /* 0x000fe4000fffe0ff */
[----:B------:R-:W-:Y:S02]  /*3330*/  UIADD3 UR7, UPT, UPT, UR45, 0x140, URZ ;  /* 0x000001402d077890 */ /* 0x000fe4000fffe0ff */
[----:B------:R-:W-:-:S12]  /*3340*/  UPRMT UR6, URZ, 0x654, UR6 ;  /* 0x00000654ff067896 */ /* 0x000fd80008000006 */
.L_x_54:
[----:B------:R-:W-:Y:S01]  /*3350*/  SHF.L.U32 R6, R3, 0x1f, RZ ;  /* 0x0000001f03067819 */ /* 0x000fe200000006ff */
[----:B------:R-:W-:Y:S02]  /*3360*/  IMAD.U32 R4, RZ, RZ, UR7 ;  /* 0x00000007ff047e24 */ /* 0x000fe4000f8e00ff */
[----:B------:R-:W-:Y:S01]  /*3370*/  @!P0 IMAD.MOV.U32 R5, RZ, RZ, 0x10 ;  /* 0x00000010ff058424 */ /* 0x000fe200078e00ff */
[----:B------:R-:W1:Y:S02]  /*3380*/  SYNCS.PHASECHK.TRANS64.TRYWAIT P1, [UR45+0x148], R6 ;  /* 0x00014806ff0075a7 */ /* 0x000e64000802112d */
[----:B------:R-:W-:-:S04]  /*3390*/  PRMT R4, R2, 0x654, R4 ;  /* 0x0000065402047816 */ /* 0x000fc80000000004 */
[----:B------:R-:W-:Y:S01]  /*33a0*/  SEL R0, R4, R0, !P0 ;  /* 0x0000000004007207 */ /* 0x000fe20004000000 */
[----:B-1----:R-:W-:Y:S06]  /*33b0*/  @!P1 BRA `(.L_x_52) ;  /* 0x0000004c00ec9947 */ /* 0x002fec0003800000 */
.L_x_149:
[----:B------:R-:W-:Y:S01]  /*33c0*/  UIADD3 UR4, UPT, UPT, UR45, 0x180, URZ ;  /* 0x000001802d047890 */ /* 0x000fe2000fffe0ff */
[----:B------:R2:W-:Y:S01]  /*33d0*/  @!P0 SYNCS.ARRIVE.TRANS64.RED RZ, [R0+URZ], R5 ;  /* 0x0000000500ff89a7 */ /* 0x0005e200080004ff */
[----:B------:R-:W-:Y:S01]  /*33e0*/  UIADD3 UR5, UPT, UPT, UR45, 0x140, URZ ;  /* 0x000001402d057890 */ /* 0x000fe2000fffe0ff */
[----:B------:R-:W-:-:S08]  /*33f0*/  LOP3.LUT R3, R3, 0x1, RZ, 0x3c, !PT ;  /* 0x0000000103037812 */ /* 0x000fd000078e3cff */
[----:B------:R-:W-:Y:S06]  /*3400*/  UGETNEXTWORKID.BROADCAST [UR4], [UR5] ;  /* 0x00000000040073ca */ /* 0x000fec0008000100 */
[----:B--2---:R-:W-:-:S04]  /*3410*/  SHF.L.U32 R5, R8, 0x1f, RZ ;  /* 0x0000001f08057819 */ /* 0x004fc800000006ff */
[----:B------:R-:W2:Y:S02]  /*3420*/  SYNCS.PHASECHK.TRANS64.TRYWAIT P1, [UR45+0x140], R5 ;  /* 0x00014005ff0075a7 */ /* 0x000ea4000802112d */
[----:B--2---:R-:W-:Y:S05]  /*3430*/  @!P1 BRA `(.L_x_53) ;  /* 0x0000004c00e49947 */ /* 0x004fea0003800000 */
.L_x_151:
[----:B-1----:R-:W1:Y:S01]  /*3440*/  LDS.128 R4, [UR45+0x180] ;  /* 0x0001802dff047984 */ /* 0x002e620008000c00 */
[----:B------:R-:W-:Y:S01]  /*3450*/  LOP3.LUT R8, R8, 0x1, RZ, 0x3c, !PT ;  /* 0x0000000108087812 */ /* 0x000fe200078e3cff */
[----:B------:R-:W-:Y:S01]  /*3460*/  @!PT LDS RZ, [RZ] ;  /* 0x00000000fffff984 */ /* 0x000fe20000000800 */
[----:B------:R-:W-:Y:S01]  /*3470*/  @!PT LDS RZ, [RZ] ;  /* 0x00000000fffff984 */ /* 0x000fe20000000800 */
[----:B------:R-:W-:Y:S01]  /*3480*/  @!PT LDS RZ, [RZ] ;  /* 0x00000000fffff984 */ /* 0x000fe20000000800 */
[----:B------:R-:W-:Y:S01]  /*3490*/  @!PT LDS RZ, [RZ] ;  /* 0x00000000fffff984 */ /* 0x000fe20000000800 */
[----:B------:R2:W-:Y:S06]  /*34a0*/  MEMBAR.ALL.CTA ;  /* 0x0000000000007992 */ /* 0x0005ec0000008000 */
[----:B--2---:R-:W2:Y:S02]  /*34b0*/  FENCE.VIEW.ASYNC.S ;  /* 0x00000000000073c6 */ /* 0x004ea40000000000 */
[----:B--2---:R-:W-:Y:S01]  /*34c0*/  SYNCS.ARRIVE.TRANS64.RED.A1T0 RZ, [UR6], RZ ;  /* 0x000000ffffff79a7 */ /* 0x004fe20008100406 */
[----:B-1----:R-:W-:-:S13]  /*34d0*/  LOP3.LUT P1, RZ, R6, 0x1, RZ, 0xc0, !PT ;  /* 0x0000000106ff7812 */ /* 0x002fda000782c0ff */
[----:B------:R-:W-:Y:S05]  /*34e0*/  @P1 BRA `(.L_x_54) ;  /* 0xfffffffc00981947 */ /* 0x000fea000383ffff */
[----:B------:R-:W-:-:S04]  /*34f0*/  SHF.L.U32 R0, R3, 0x1f, RZ ;  /* 0x0000001f03007819 */ /* 0x000fc800000006ff */
[----:B------:R-:W1:Y:S02]  /*3500*/  SYNCS.PHASECHK.TRANS64 P0, [UR45+0x148], R0 ;  /* 0x00014800ff0075a7 */ /* 0x000e64000800102d */
[----:B-1----:R-:W-:Y:S05]  /*3510*/  @P0 EXIT ;  /* 0x000000000000094d */ /* 0x002fea0003800000 */
[----:B------:R-:W-:-:S07]  /*3520*/  MOV R0, UR45 ;  /* 0x0000002d00007c02 */ /* 0x000fce0008000f00 */
.L_x_55:
[----:B-1----:R-:W-:-:S04]  /*3530*/  SHF.L.U32 R2, R3, 0x1f, RZ ;  /* 0x0000001f03027819 */ /* 0x002fc800000006ff */
[----:B------:R1:W2:Y:S03]  /*3540*/  SYNCS.PHASECHK.TRANS64.TRYWAIT P0, [R0+URZ+0x148], R2 ;  /* 0x00014802000075a7 */ /* 0x0002a600080011ff */
[----:B--2---:R-:W-:Y:S05]  /*3550*/  @!P0 NANOSLEEP.SYNCS 0x989680 ;  /* 0x009896800000895d */ /* 0x004fea0003900000 */
[----:B------:R-:W2:Y:S02]  /*3560*/  @!P0 SYNCS.PHASECHK.TRANS64 P0, [R0+URZ+0x148], R2 ;  /* 0x00014802000085a7 */ /* 0x000ea400080010ff */
[----:B--2---:R-:W-:Y:S05]  /*3570*/  @P0 EXIT ;  /* 0x000000000000094d */ /* 0x004fea0003800000 */
[----:B------:R-:W-:Y:S05]  /*3580*/  BRA `(.L_x_55) ;  /* 0xfffffffc00e87947 */ /* 0x000fea000383ffff */
.L_x_51:
[----:B------:R-:W-:-:S09]  /*3590*/  UISETP.NE.AND UP1, UPT, UR8, URZ, UPT ;  /* 0x000000ff0800728c */ /* 0x000fd2000bf25270 */
[----:B------:R-:W-:Y:S05]  /*35a0*/  BRA.U UP1, `(.L_x_56) ;  /* 0x0000000d01387547 */ /* 0x000fea000b800000 */
[----:B------:R-:W-:Y:S01]  /*35b0*/  UMOV UR4, 0x40 ;  /* 0x0000004000047882 */ /* 0x000fe20000000000 */
[----:B------:R-:W-:Y:S01]  /*35c0*/  NOP ;  /* 0x0000000000007918 */ /* 0x000fe20000000000 */
[----:B------:R-:W-:Y:S01]  /*35d0*/  ULEA UR4, UR45, UR4, 0x18 ;  /* 0x000000042d047291 */ /* 0x000fe2000f8ec0ff */
[----:B------:R-:W-:Y:S02]  /*35e0*/  UMOV UR5, 0x400 ;  /* 0x0000040000057882 */ /* 0x000fe40000000000 */
[----:B------:R-:W-:-:S06]  /*35f0*/  ULEA UR45, UR45, UR5, 0x18 ;  /* 0x000000052d2d7291 */ /* 0x000fcc000f8ec0ff */
[----:B------:R-:W1:Y:S02]  /*3600*/  LDS.U8 R0, [UR4+0x1c] ;  /* 0x00001c04ff007984 */ /* 0x000e640008000000 */
[----:B-1----:R-:W-:-:S13]  /*3610*/  ISETP.NE.AND P0, PT, R0, RZ, PT ;  /* 0x000000ff0000720c */ /* 0x002fda0003f05270 */
[----:B------:R-:W-:Y:S05]  /*3620*/  @P0 BRA `(.L_x_57) ;  /* 0x0000000000580947 */ /* 0x000fea0003800000 */
[----:B------:R-:W-:-:S13]  /*3630*/  ELECT P0, URZ, PT ;  /* 0x0000000000ff782f */ /* 0x000fda0003800000 */
[----:B------:R-:W-:Y:S05]  /*3640*/  @!P0 BRA `(.L_x_58) ;  /* 0x0000000000608947 */ /* 0x000fea0003800000 */
[----:B------:R-:W-:Y:S01]  /*3650*/  UMOV UR5, 0x10 ;  /* 0x0000001000057882 */ /* 0x000fe20000000000 */
[----:B------:R-:W-:Y:S01]  /*3660*/  HFMA2 R0, -RZ, RZ, 0, 5.9604644775390625e-08 ;  /* 0x00000001ff007431 */ /* 0x000fe200000001ff */
[----:B------:R-:W-:-:S03]  /*3670*/  MOV R2, 0xffff ;  /* 0x0000ffff00027802 */ /* 0x000fc60000000f00 */
[----:B------:R-:W-:Y:S04]  /*3680*/  DEPBAR.LE SB1, 0x36 ;  /* 0x00009d800000791a */ /* 0x000fe80000000000 */
[----:B------:R-:W1:Y:S02]  /*3690*/  UTCATOMSWS.FIND_AND_SET.ALIGN UP0, UR5, UR5 ;  /* 0x00000005000575e3 */ /* 0x000e640008000800 */
[----:B-1----:R-:W-:Y:S01]  /*36a0*/  MOV R3, UR5 ;  /* 0x0000000500037c02 */ /* 0x002fe20008000f00 */
[----:B------:R-:W-:Y:S06]  /*36b0*/  BRA.U UP0, `(.L_x_59) ;  /* 0x0000000100187547 */ /* 0x000fec000b800000 */
.L_x_60:
[----:B------:R-:W-:Y:S05]  /*36c0*/  NANOSLEEP 0x64 ;  /* 0x000000640000795d */ /* 0x000fea0003800000 */
[----:B------:R-:W-:-:S05]  /*36d0*/  UMOV UR5, 0x10 ;  /* 0x0000001000057882 */ /* 0x000fca0000000000 */
[----:B------:R-:W-:Y:S04]  /*36e0*/  DEPBAR.LE SB1, 0x36 ;  /* 0x00009d800000791a */ /* 0x000fe80000000000 */
[----:B------:R-:W1:Y:S02]  /*36f0*/  UTCATOMSWS.FIND_AND_SET.ALIGN UP0, UR5, UR5 ;  /* 0x00000005000575e3 */ /* 0x000e640008000800 */
[----:B-1----:R-:W-:Y:S01]  /*3700*/  MOV R3, UR5 ;  /* 0x0000000500037c02 */ /* 0x002fe20008000f00 */
[----:B------:R-:W-:Y:S05]  /*3710*/  BRA.U !UP0, `(.L_x_60) ;  /* 0xfffffffd08e87547 */ /* 0x000fea000b83ffff */
.L_x_59:
[-C--:B------:R-:W-:Y:S02]  /*3720*/  SHF.L.U32 R2, R2, R3.reuse, RZ ;  /* 0x0000000302027219 */ /* 0x080fe400000006ff */
[----:B------:R-:W-:Y:S01]  /*3730*/  SHF.L.U32 R0, R0, R3, RZ ;  /* 0x0000000300007219 */ /* 0x000fe200000006ff */
[----:B------:R-:W-:Y:S02]  /*3740*/  IMAD.SHL.U32 R3, R3, 0x20, RZ ;  /* 0x0000002003037824 */ /* 0x000fe400078e00ff */
[----:B------:R1:W-:Y:S04]  /*3750*/  ATOMS.OR RZ, [UR4+0x14], R2 ;  /* 0x00001402ffff798c */ /* 0x0003e8000b000004 */
[----:B------:R1:W-:Y:S04]  /*3760*/  ATOMS.OR RZ, [UR4+0x18], R0 ;  /* 0x00001800ffff798c */ /* 0x0003e8000b000004 */
[----:B------:R1:W-:Y:S01]  /*3770*/  STS [UR45+0x190], R3 ;  /* 0x00019003ff007988 */ /* 0x0003e2000800082d */
[----:B------:R-:W-:Y:S05]  /*3780*/  BRA `(.L_x_58) ;  /* 0x0000000000107947 */ /* 0x000fea0003800000 */
.L_x_57:
[----:B------:R-:W-:Y:S02]  /*3790*/  MOV R0, 0xffffffff ;  /* 0xffffffff00007802 */ /* 0x000fe40000000f00 */
[----:B------:R-:W-:-:S03]  /*37a0*/  MOV R2, 0x37d0 ;  /* 0x000037d000027802 */ /* 0x000fc60000000f00 */
[----:B------:R1:W-:Y:S04]  /*37b0*/  STS [UR45+0x190], R0 ;  /* 0x00019000ff007988 */ /* 0x0003e8000800082d */
[----:B-1-3-5:R-:W-:Y:S05]  /*37c0*/  CALL.REL.NOINC `($__internal_1_$__cuda_sm10x_tcgen05_guardrail_trap_phase_invalid_during_alloc) ;  /* 0x0000005000687944 */ /* 0x02afea0003c00000 */
.L_x_58:
[----:B------:R-:W-:Y:S05]  /*37d0*/  WARPSYNC.ALL ;  /* 0x0000000000007948 */ /* 0x000fea0003800000 */
[----:B------:R-:W2:Y:S01]  /*37e0*/  S2UR UR6, SR_CgaCtaId ;  /* 0x00000000000679c3 */ /* 0x000ea20000008800 */
[----:B------:R-:W-:Y:S01]  /*37f0*/  UMOV UR4, 0x400 ;  /* 0x0000040000047882 */ /* 0x000fe20000000000 */
[----:B------:R-:W-:-:S06]  /*3800*/  NOP ;  /* 0x0000000000007918 */ /* 0x000fcc0000000000 */
[----:B------:R-:W-:Y:S06]  /*3810*/  BAR.ARV 0x6, 0xa0 ;  /* 0x0182800000007b1d */ /* 0x000fec0000002000 */
[----:B------:R-:W-:Y:S01]  /*3820*/  IMAD.MOV.U32 R8, RZ, RZ, 0x1 ;  /* 0x00000001ff087424 */ /* 0x000fe200078e00ff */
[----:B------:R-:W-:Y:S01]  /*3830*/  UMOV UR14, URZ ;  /* 0x000000ff000e7c82 */ /* 0x000fe20008000000 */
[----:B------:R-:W-:Y:S01]  /*3840*/  UMOV UR13, URZ ;  /* 0x000000ff000d7c82 */ /* 0x000fe20008000000 */
[----:B------:R-:W-:Y:S01]  /*3850*/  UMOV UR20, 0x0 ;  /* 0x0000000000147882 */ /* 0x000fe20000000000 */
[----:B------:R-:W-:Y:S01]  /*3860*/  UMOV UR21, 0x4210010 ;  /* 0x0421001000157882 */ /* 0x000fe20000000000 */
[----:B------:R-:W-:Y:S01]  /*3870*/  UMOV UR18, 0x0 ;  /* 0x0000000000127882 */ /* 0x000fe20000000000 */
[----:B------:R-:W-:Y:S01]  /*3880*/  UMOV UR19, 0x4210010 ;  /* 0x0421001000137882 */ /* 0x000fe20000000000 */
[----:B--2---:R-:W-:Y:S01]  /*3890*/  ULEA UR6, UR6, UR4, 0x18 ;  /* 0x0000000406067291 */ /* 0x004fe2000f8ec0ff */
[----:B------:R-:W2:Y:S03]  /*38a0*/  LDCU.64 UR4, c[0x0][0x388] ;  /* 0x00007100ff0477ac */ /* 0x000ea60008000a00 */
[----:B------:R-:W-:-:S02]  /*38b0*/  UIADD3 UR9, UPT, UPT, UR6, 0x4400, URZ ;  /* 0x0000440006097890 */ /* 0x000fc4000fffe0ff */
[----:B------:R-:W-:-:S03]  /*38c0*/  UIADD3 UR16, UPT, UPT, UR6, 0x15400, URZ ;  /* 0x0001540006107890 */ /* 0x000fc6000fffe0ff */
[----:B------:R-:W1:Y:S01]  /*38d0*/  LDS R9, [UR6+0x190] ;  /* 0x00019006ff097984 */ /* 0x000e620008000800 */
[----:B------:R-:W-:Y:S02]  /*38e0*/  USHF.R.U32.HI UR9, URZ, 0x4, UR9 ;  /* 0x00000004ff097899 */ /* 0x000fe40008011609 */
[----:B------:R-:W-:Y:S02]  /*38f0*/  USHF.R.U32.HI UR16, URZ, 0x4, UR16 ;  /* 0x00000004ff107899 */ /* 0x000fe40008011610 */
[----:B------:R-:W-:Y:S02]  /*3900*/  ULOP3.LUT UR9, UR9, 0x3fff, URZ, 0xc0, !UPT ;  /* 0x00003fff09097892 */ /* 0x000fe4000f8ec0ff */
[----:B------:R-:W-:Y:S02]  /*3910*/  ULOP3.LUT UR16, UR16, 0x3fff, URZ, 0xc0, !UPT ;  /* 0x00003fff10107892 */ /* 0x000fe4000f8ec0ff */
[----:B------:R-:W-:Y:S02]  /*3920*/  ULOP3.LUT UR9, UR9, 0x10000, URZ, 0xfc, !UPT ;  /* 0x0001000009097892 */ /* 0x000fe4000f8efcff */
[----:B--2---:R-:W-:-:S04]  /*3930*/  UIADD3 UR4, UPT, UPT, UR4, 0x3f, URZ ;  /* 0x0000003f04047890 */ /* 0x004fc8000fffe0ff */
[----:B------:R-:W-:-:S04]  /*3940*/  USHF.R.S32.HI UR7, URZ, 0x1f, UR4 ;  /* 0x0000001fff077899 */ /* 0x000fc80008011404 */
[----:B------:R-:W-:-:S03]  /*3950*/  ULEA.HI UR7, UR7, UR4, URZ, 0x6 ;  /* 0x0000000407077291 */ /* 0x000fc6000f8f30ff */
[----:B------:R-:W2:Y:S01]  /*3960*/  LDCU UR4, c[0x0][0x390] ;  /* 0x00007200ff0477ac */ /* 0x000ea20008000800 */
[----:B------:R-:W-:-:S04]  /*3970*/  USHF.R.S32.HI UR7, URZ, 0x6, UR7 ;  /* 0x00000006ff077899 */ /* 0x000fc80008011407 */
[----:B------:R-:W-:Y:S02]  /*3980*/  UIMAD UR7, UR7, UR5, URZ ;  /* 0x00000005070772a4 */ /* 0x000fe4000f8e02ff */
[----:B------:R-:W-:-:S04]  /*3990*/  UIADD3 UR5, UPT, UPT, UR6, 0x148, URZ ;  /* 0x0000014806057890 */ /* 0x000fc8000fffe0ff */
[----:B------:R-:W-:Y:S01]  /*39a0*/  UPRMT UR5, URZ, 0x654, UR5 ;  /* 0x00000654ff057896 */ /* 0x000fe20008000005 */
[C---:B-1----:R-:W-:Y:S01]  /*39b0*/  VIADD R3, R9.reuse, 0x80 ;  /* 0x0000008009037836 */ /* 0x042fe20000000000 */
[----:B------:R-:W-:Y:S01]  /*39c0*/  LOP3.LUT R2, R9, 0xffff, RZ, 0xc0, !PT ;  /* 0x0000ffff09027812 */ /* 0x000fe200078ec0ff */
[----:B--2---:R-:W-:-:S03]  /*39d0*/  UIMAD UR4, UR7, UR4, URZ ;  /* 0x00000004070472a4 */ /* 0x004fc6000f8e02ff */
[----:B------:R-:W-:Y:S01]  /*39e0*/  LOP3.LUT R3, R3, 0xffff, RZ, 0xc0, !PT ;  /* 0x0000ffff03037812 */ /* 0x000fe200078ec0ff */
[----:B------:R-:W-:Y:S02]  /*39f0*/  UIADD3 UR15, UPT, UPT, UR4, -0x1, URZ ;  /* 0xffffffff040f7890 */ /* 0x000fe4000fffe0ff */
[----:B------:R-:W-:Y:S02]  /*3a00*/  UISETP.GE.AND UP2, UPT, UR4, 0x1, UPT ;  /* 0x000000010400788c */ /* 0x000fe4000bf46270 */
[----:B------:R1:W-:Y:S02]  /*3a10*/  STL.64 [R1], R2 ;  /* 0x0000000201007387 */ /* 0x0003e40000100a00 */
[----:B-1----:R-:W-:-:S07]  /*3a20*/  CS2R R2, SRZ ;  /* 0x0000000000027805 */ /* 0x002fce000001ff00 */
.L_x_67:
[----:B-1----:R-:W-:-:S04]  /*3a30*/  SHF.L.U32 R4, R3, 0x1f, RZ ;  /* 0x0000001f03047819 */ /* 0x002fc800000006ff */
[----:B------:R-:W1:Y:S02]  /*3a40*/  SYNCS.PHASECHK.TRANS64.TRYWAIT P0, [UR6+0x140], R4 ;  /* 0x00014004ff0075a7 */ /* 0x000e640008001106 */
[----:B-12---:R-:W-:Y:S05]  /*3a50*/  @!P0 BRA `(.L_x_61) ;  /* 0x0000004800748947 */ /* 0x006fea0003800000 */
.L_x_153:
[----:B-1----:R-:W1:Y:S01]  /*3a60*/  LDS.128 R4, [UR6+0x180] ;  /* 0x00018006ff047984 */ /* 0x002e620008000c00 */
[----:B------:R-:W-:Y:S01]  /*3a70*/  ULEA UR8, UR14, UR6, 0x3 ;  /* 0x000000060e087291 */ /* 0x000fe2000f8e18ff */
[----:B------:R-:W-:Y:S01]  /*3a80*/  SHF.L.U32 R0, R8, 0x1f, RZ ;  /* 0x0000001f08007819 */ /* 0x000fe200000006ff */
[----:B------:R-:W-:Y:S01]  /*3a90*/  @!PT LDS RZ, [RZ] ;  /* 0x00000000fffff984 */ /* 0x000fe20000000800 */
[----:B------:R-:W-:Y:S01]  /*3aa0*/  @!PT LDS RZ, [RZ] ;  /* 0x00000000fffff984 */ /* 0x000fe20000000800 */
[----:B------:R-:W-:Y:S01]  /*3ab0*/  @!PT LDS RZ, [RZ] ;  /* 0x00000000fffff984 */ /* 0x000fe20000000800 */
[----:B------:R-:W-:Y:S01]  /*3ac0*/  @!PT LDS RZ, [RZ] ;  /* 0x00000000fffff984 */ /* 0x000fe20000000800 */
[----:B------:R2:W-:Y:S06]  /*3ad0*/  MEMBAR.ALL.CTA ;  /* 0x0000000000007992 */ /* 0x0005ec0000008000 */
[----:B--2---:R-:W2:Y:S02]  /*3ae0*/  FENCE.VIEW.ASYNC.S ;  /* 0x00000000000073c6 */ /* 0x004ea40000000000 */
[----:B--2---:R-:W-:Y:S01]  /*3af0*/  SYNCS.ARRIVE.TRANS64.RED.A1T0 RZ, [UR5], RZ ;  /* 0x000000ffffff79a7 */ /* 0x004fe20008100405 */
[----:B------:R-:W2:Y:S01]  /*3b00*/  SYNCS.PHASECHK.TRANS64.TRYWAIT P0, [UR8+0x160], R0 ;  /* 0x00016000ff0075a7 */ /* 0x000ea20008001108 */
[----:B-1----:R-:W-:Y:S01]  /*3b10*/  LOP3.LUT P2, RZ, R6, 0x1, RZ, 0xc0, !PT ;  /* 0x0000000106ff7812 */ /* 0x002fe2000784c0ff */
[----:B--2---:R-:W-:-:S12]  /*3b20*/  @!P0 BRA `(.L_x_62) ;  /* 0x0000004800588947 */ /* 0x004fd80003800000 */
.L_x_155:
[----:B------:R-:W-:Y:S05]  /*3b30*/  BRA.U !UP2, `(.L_x_63) ;  /* 0x000000010ac47547 */ /* 0x000fea000b800000 */
[----:B-1----:R-:W-:Y:S01]  /*3b40*/  IMAD.U32 R0, RZ, RZ, UR14 ;  /* 0x0000000eff007e24 */ /* 0x002fe2000f8e00ff */
[----:B------:R-:W-:-:S04]  /*3b50*/  ULEA UR4, UR13, UR6, 0x3 ;  /* 0x000000060d047291 */ /* 0x000fc8000f8e18ff */
[----:B------:R-:W-:-:S05]  /*3b60*/  LEA R0, R0, R1, 0x2 ;  /* 0x0000000100007211 */ /* 0x000fca00078e10ff */
[----:B------:R1:W5:Y:S01]  /*3b70*/  LDL R4, [R0] ;  /* 0x0000000000047983 */ /* 0x0003620000100800 */
[----:B------:R-:W-:Y:S01]  /*3b80*/  UPLOP3.LUT UP3, UPT, UPT, UPT, UPT, 0x40, 0x4 ;  /* 0x000000000004789c */ /* 0x000fe20003f6e870 */
[----:B------:R-:W-:Y:S01]  /*3b90*/  UMOV UR12, UR15 ;  /* 0x0000000f000c7c82 */ /* 0x000fe20008000000 */
[----:B------:R-:W-:Y:S01]  /*3ba0*/  UMOV UR11, UR13 ;  /* 0x0000000d000b7c82 */ /* 0x000fe20008000000 */
[----:B-1----:R-:W-:-:S04]  /*3bb0*/  SHF.L.U32 R0, R2, 0x1f, RZ ;  /* 0x0000001f02007819 */ /* 0x002fc800000006ff */
[----:B------:R1:W2:Y:S04]  /*3bc0*/  SYNCS.PHASECHK.TRANS64.TRYWAIT P1, [UR4], R0 ;  /* 0x00000000ff0075a7 */ /* 0x0002a80008021104 */
.L_x_66:
[----:B------:R-:W-:Y:S01]  /*3bd0*/  ULEA UR7, UR11, UR6, 0x3 ;  /* 0x000000060b077291 */ /* 0x000fe2000f8e18ff */
[----:B-12-4-:R-:W-:Y:S11]  /*3be0*/  @P1 BRA `(.L_x_64) ;  /* 0x00000000000c1947 */ /* 0x016ff60003800000 */
[----:B------:R-:W-:Y:S04]  /*3bf0*/  SHF.L.U32 R5, R2, 0x1f, RZ ;  /* 0x0000001f02057819 */ /* 0x000fe800000006ff */
[----:B------:R-:W2:Y:S02]  /*3c00*/  SYNCS.PHASECHK.TRANS64.TRYWAIT P0, [UR7], R5 ;  /* 0x00000005ff0075a7 */ /* 0x000ea40008001107 */
[----:B--2---:R-:W-:Y:S05]  /*3c10*/  @!P0 BRA `(.L_x_65) ;  /* 0x0000004800348947 */ /* 0x004fea0003800000 */
.L_x_64:
[----:B------:R-:W-:Y:S01]  /*3c20*/  UISETP.NE.AND UP0, UPT, UR12, URZ, UPT ;  /* 0x000000ff0c00728c */ /* 0x000fe2000bf05270 */
[----:B------:R-:W-:Y:S01]  /*3c30*/  PLOP3.LUT P1, PT, PT, PT, PT, 0x80, 0x8 ;  /* 0x000000000008781c */ /* 0x000fe20003f2f070 */
[----:B------:R-:W-:Y:S02]  /*3c40*/  UIADD3 UR13, UPT, UPT, UR11, 0x1, URZ ;  /* 0x000000010b0d7890 */ /* 0x000fe4000fffe0ff */
[----:B------:R-:W-:Y:S02]  /*3c50*/  ULEA UR22, UR11, UR16, 0x9 ;  /* 0x000000100b167291 */ /* 0x000fe4000f8e48ff */
[----:B------:R-:W-:Y:S01]  /*3c60*/  UISETP.NE.AND UP1, UPT, UR13, 0x11, UPT ;  /* 0x000000110d00788c */ /* 0x000fe2000bf25270 */
[----:B------:R-:W-:Y:S01]  /*3c70*/  PLOP3.LUT P0, PT, PT, PT, UP0, 0x80, 0x8 ;  /* 0x000000000008781c */ /* 0x000fe20003f0f008 */
[----:B------:R-:W-:Y:S02]  /*3c80*/  ULEA UR24, UR11, UR9, 0x8 ;  /* 0x000000090b187291 */ /* 0x000fe4000f8e40ff */
[----:B------:R-:W-:Y:S02]  /*3c90*/  USEL UR10, URZ, 0x1, UP1 ;  /* 0x00000001ff0a7887 */ /* 0x000fe40008800000 */
[----:B------:R-:W-:Y:S02]  /*3ca0*/  USEL UR13, UR13, URZ, UP1 ;  /* 0x000000ff0d0d7287 */ /* 0x000fe40008800000 */
[----:B------:R-:W-:Y:S02]  /*3cb0*/  UIADD3 UR26, UPT, UPT, UR22, 0x100, URZ ;  /* 0x00000100161a7890 */ /* 0x000fe4000fffe0ff */
[----:B------:R-:W-:Y:S01]  /*3cc0*/  @UP0 ULEA UR4, UR13, UR6, 0x3 ;  /* 0x000000060d040291 */ /* 0x000fe2000f8e18ff */
[----:B------:R-:W-:Y:S01]  /*3cd0*/  LOP3.LUT R2, R2, UR10, RZ, 0x3c, !PT ;  /* 0x0000000a02027c12 */ /* 0x000fe2000f8e3cff */
[----:B------:R-:W-:Y:S02]  /*3ce0*/  UIADD3 UR28, UPT, UPT, UR24, 0x2, URZ ;  /* 0x00000002181c7890 */ /* 0x000fe4000fffe0ff */
[----:B------:R-:W-:Y:S01]  /*3cf0*/  UIADD3 UR17, UPT, UPT, UR7, 0x88, URZ ;  /* 0x0000008807117890 */ /* 0x000fe2000fffe0ff */
[----:B-1----:R-:W-:Y:S01]  /*3d00*/  @P0 SHF.L.U32 R0, R2, 0x1f, RZ ;  /* 0x0000001f02000819 */ /* 0x002fe200000006ff */
[----:B------:R-:W-:Y:S01]  /*3d10*/  UIADD3 UR7, UPT, UPT, UR12, 0x1, URZ ;  /* 0x000000010c077890 */ /* 0x000fe2000fffe0ff */
[----:B------:R-:W-:Y:S02]  /*3d20*/  UMOV UR23, 0x40004040 ;  /* 0x4000404000177882 */ /* 0x000fe40000000000 */
[----:B------:R4:W1:Y:S01]  /*3d30*/  @P0 SYNCS.PHASECHK.TRANS64.TRYWAIT P1, [UR4], R0 ;  /* 0x00000000ff0005a7 */ /* 0x0008620008021104 */
[----:B------:R-:W-:Y:S11]  /*3d40*/  ELECT P0, URZ, PT ;  /* 0x0000000000ff782f */ /* 0x000ff60003800000 */
[----:B------:R-:W-:Y:S02]  /*3d50*/  @!UPT UIADD3 URZ, UPT, UPT, URZ, URZ, URZ ;  /* 0x000000fffffff290 */ /* 0x000fe4000fffe0ff */
[C---:B-----5:R-:W-:Y:S02]  /*3d60*/  @P0 R2UR.BROADCAST UR10, R4.reuse ;  /* 0x00000000040a02ca */ /* 0x060fe400008e0000 */
[----:B------:R-:W-:Y:S11]  /*3d70*/  ELECT P0, URZ, PT ;  /* 0x0000000000ff782f */ /* 0x000ff60003800000 */
[----:B------:R-:W-:Y:S02]  /*3d80*/  @!UPT UIADD3 URZ, UPT, UPT, URZ, URZ, URZ ;  /* 0x000000fffffff290 */ /* 0x000fe4000fffe0ff */
[----:B------:R-:W-:Y:S01]  /*3d90*/  @P0 R2UR.BROADCAST UR4, R4 ;  /* 0x00000000040402ca */ /* 0x000fe200008e0000 */
[----:B------:R-:W-:Y:S02]  /*3da0*/  UISETP.GT.U32.AND UP0, UPT, UR7, 0x1, UPT ;  /* 0x000000010700788c */ /* 0x000fe4000bf04070 */
[----:B------:R-:W-:Y:S01]  /*3db0*/  UIADD3 UR12, UPT, UPT, UR12, -0x1, URZ ;  /* 0xffffffff0c0c7890 */ /* 0x000fe2000fffe0ff */
[----:B------:R-:W-:Y:S01]  /*3dc0*/  UMOV UR25, 0x80004020 ;  /* 0x8000402000197882 */ /* 0x000fe20000000000 */
[----:B------:R-:W-:Y:S01]  /*3dd0*/  UMOV UR27, 0x40004040 ;  /* 0x40004040001b7882 */ /* 0x000fe20000000000 */
[----:B------:R-:W-:Y:S01]  /*3de0*/  UMOV UR29, 0x80004020 ;  /* 0x80004020001d7882 */ /* 0x000fe20000000000 */
[----:B------:R-:W-:Y:S01]  /*3df0*/  UMOV UR11, UR13 ;  /* 0x0000000d000b7c82 */ /* 0x000fe20008000000 */
[----:B------:R4:W-:Y:S01]  /*3e00*/  UTCQMMA gdesc[UR24], gdesc[UR22], tmem[UR10], tmem[UR20], idesc[UR21], UP3 ;  /* 0x00ff1416180075ea */ /* 0x0009e2000980030a */
[----:B------:R-:W-:Y:S04]  /*3e10*/  UPLOP3.LUT UP3, UPT, UPT, UPT, UPT, 0x80, 0x8 ;  /* 0x000000000008789c */ /* 0x000fe80003f6f070 */
[----:B------:R4:W-:Y:S01]  /*3e20*/  UTCQMMA gdesc[UR28], gdesc[UR26], tmem[UR4], tmem[UR18], idesc[UR19], UPT ;  /* 0x00ff121a1c0075ea */ /* 0x0009e2000b800304 */
[----:B------:R4:W-:Y:S01]  /*3e30*/  UTCBAR [UR17], URZ ;  /* 0x000000ff110073e9 */ /* 0x0009e200080000ff */
[----:B------:R-:W-:Y:S05]  /*3e40*/  BRA.U UP0, `(.L_x_66) ;  /* 0xfffffffd00607547 */ /* 0x000fea000b83ffff */
.L_x_63:
[----:B------:R-:W-:Y:S01]  /*3e50*/  UIADD3 UR14, UPT, UPT, UR14, 0x1, URZ ;  /* 0x000000010e0e7890 */ /* 0x000fe2000fffe0ff */
[----:B------:R-:W-:Y:S01]  /*3e60*/  LOP3.LUT R3, R3, 0x1, RZ, 0x3c, !PT ;  /* 0x0000000103037812 */ /* 0x000fe200078e3cff */
[----:B------:R-:W-:Y:S02]  /*3e70*/  UIADD3 UR8, UPT, UPT, UR8, 0x150, URZ ;  /* 0x0000015008087890 */ /* 0x000fe4000fffe0ff */
[----:B------:R-:W-:-:S04]  /*3e80*/  UISETP.NE.AND UP0, UPT, UR14, 0x2, UPT ;  /* 0x000000020e00788c */ /* 0x000fc8000bf05270 */
[----:B----4-:R-:W-:Y:S02]  /*3e90*/  USEL UR4, URZ, 0x1, UP0 ;  /* 0x00000001ff047887 */ /* 0x010fe40008000000 */
[----:B------:R-:W-:Y:S01]  /*3ea0*/  USEL UR14, UR14, URZ, UP0 ;  /* 0x000000ff0e0e7287 */ /* 0x000fe20008000000 */
[----:B------:R2:W-:Y:S03]  /*3eb0*/  UTCBAR [UR8], URZ ;  /* 0x000000ff080073e9 */ /* 0x0005e600080000ff */
[----:B------:R-:W-:Y:S01]  /*3ec0*/  LOP3.LUT R8, R8, UR4, RZ, 0x3c, !PT ;  /* 0x0000000408087c12 */ /* 0x000fe2000f8e3cff */
[----:B------:R-:W-:Y:S07]  /*3ed0*/  @P2 BRA `(.L_x_67) ;  /* 0xfffffff800d42947 */ /* 0x000fee000383ffff */
[----:B------:R-:W4:Y:S01]  /*3ee0*/  S2UR UR4, SR_CgaCtaId ;  /* 0x00000000000479c3 */ /* 0x000f220000008800 */
[----:B------:R-:W-:Y:S01]  /*3ef0*/  ELECT P0, URZ, PT ;  /* 0x0000000000ff782f */ /* 0x000fe20003800000 */
[----:B-1----:R-:W-:Y:S01]  /*3f00*/  IMAD.MOV.U32 R0, RZ, RZ, 0x1 ;  /* 0x00000001ff007424 */ /* 0x002fe200078e00ff */
[----:B------:R-:W-:Y:S01]  /*3f10*/  UIADD3 UR6, UPT, UPT, UR6, 0x160, URZ ;  /* 0x0000016006067890 */ /* 0x000fe2000fffe0ff */
[----:B------:R-:W-:Y:S01]  /*3f20*/  SHF.L.U32 R2, R8, 0x1f, RZ ;  /* 0x0000001f08027819 */ /* 0x000fe200000006ff */
[----:B------:R-:W-:-:S03]  /*3f30*/  UMOV UR5, 0x40 ;  /* 0x0000004000057882 */ /* 0x000fc60000000000 */
[----:B------:R-:W-:Y:S01]  /*3f40*/  UVIRTCOUNT.DEALLOC.SMPOOL 0x80 ;  /* 0x000000800000784c */ /* 0x000fe20000000000 */
[----:B----4-:R-:W-:Y:S02]  /*3f50*/  ULEA UR4, UR4, UR5, 0x18 ;  /* 0x0000000504047291 */ /* 0x010fe4000f8ec0ff */
[----:B------:R-:W-:-:S07]  /*3f60*/  ULEA UR5, UR14, UR6, 0x3 ;  /* 0x000000060e057291 */ /* 0x000fce000f8e18ff */
[----:B------:R1:W-:Y:S02]  /*3f70*/  @P0 STS.U8 [UR4+0x1c], R0 ;  /* 0x00001c00ff000988 */ /* 0x0003e40008000004 */
[----:B------:R-:W4:Y:S02]  /*3f80*/  SYNCS.PHASECHK.TRANS64.TRYWAIT P0, [UR5], R2 ;  /* 0x00000002ff0075a7 */ /* 0x000f240008001105 */
[----:B-1--4-:R-:W-:Y:S05]  /*3f90*/  @!P0 BRA `(.L_x_68) ;  /* 0x00000044006c8947 */ /* 0x012fea0003800000 */
.L_x_158:
[----:B------:R-:W-:-:S04]  /*3fa0*/  UIADD3 UR7, UPT, UPT, UR14, 0x1, URZ ;  /* 0x000000010e077890 */ /* 0x000fc8000fffe0ff */
[----:B------:R-:W-:-:S04]  /*3fb0*/  UISETP.NE.AND UP0, UPT, UR7, 0x2, UPT ;  /* 0x000000020700788c */ /* 0x000fc8000bf05270 */
[----:B------:R-:W-:Y:S02]  /*3fc0*/  USEL UR5, URZ, 0x1, UP0 ;  /* 0x00000001ff057887 */ /* 0x000fe40008000000 */
[----:B------:R-:W-:-:S04]  /*3fd0*/  USEL UR7, UR7, URZ, UP0 ;  /* 0x000000ff07077287 */ /* 0x000fc80008000000 */
[----:B------:R-:W-:Y:S01]  /*3fe0*/  ULEA UR7, UR7, UR6, 0x3 ;  /* 0x0000000607077291 */ /* 0x000fe2000f8e18ff */
[----:B-1----:R-:W-:-:S04]  /*3ff0*/  LOP3.LUT R2, R8, UR5, RZ, 0x3c, !PT ;  /* 0x0000000508027c12 */ /* 0x002fc8000f8e3cff */
[----:B------:R-:W-:-:S04]  /*4000*/  SHF.L.U32 R2, R2, 0x1f, RZ ;  /* 0x0000001f02027819 */ /* 0x000fc800000006ff */
[----:B------:R-:W1:Y:S02]  /*4010*/  SYNCS.PHASECHK.TRANS64.TRYWAIT P0, [UR7], R2 ;  /* 0x00000002ff0075a7 */ /* 0x000e640008001107 */
[----:B-1----:R-:W-:Y:S05]  /*4020*/  @!P0 BRA `(.L_x_69) ;  /* 0x0000004400608947 */ /* 0x002fea0003800000 */
.L_x_160:
[----:B------:R-:W-:Y:S01]  /*4030*/  NOP ;  /* 0x0000000000007918 */ /* 0x000fe20000000000 */
[----:B-1----:R-:W1:Y:S01]  /*4040*/  LDS R0, [UR4+0x14] ;  /* 0x00001404ff007984 */ /* 0x002e620008000800 */
[----:B------:R-:W-:Y:S01]  /*4050*/  LOP3.LUT R3, R9, 0xffff, RZ, 0xc0, !PT ;  /* 0x0000ffff09037812 */ /* 0x000fe200078ec0ff */
[----:B------:R-:W-:-:S03]  /*4060*/  IMAD.MOV.U32 R2, RZ, RZ, 0xffff ;  /* 0x0000ffffff027424 */ /* 0x000fc600078e00ff */
[----:B------:R-:W-:-:S04]  /*4070*/  SHF.R.U32.HI R3, RZ, 0x5, R3 ;  /* 0x00000005ff037819 */ /* 0x000fc80000011603 */
[----:B------:R-:W-:-:S04]  /*4080*/  SHF.L.U32 R2, R2, R3, RZ ;  /* 0x0000000302027219 */ /* 0x000fc800000006ff */
[----:B-1----:R-:W-:-:S04]  /*4090*/  LOP3.LUT R0, R0, R2, RZ, 0xc0, !PT ;  /* 0x0000000200007212 */ /* 0x002fc800078ec0ff */
[----:B------:R-:W-:Y:S01]  /*40a0*/  ISETP.NE.AND P0, PT, R0, R2, PT ;  /* 0x000000020000720c */ /* 0x000fe20003f05270 */
[----:B------:R-:W-:-:S05]  /*40b0*/  IMAD.MOV.U32 R0, RZ, RZ, 0x1 ;  /* 0x00000001ff007424 */ /* 0x000fca00078e00ff */
[----:B------:R-:W-:-:S07]  /*40c0*/  SHF.L.U32 R0, R0, R3, RZ ;  /* 0x0000000300007219 */ /* 0x000fce00000006ff */
[----:B------:R-:W-:Y:S05]  /*40d0*/  @P0 BRA `(.L_x_70) ;  /* 0x00000000005c0947 */ /* 0x000fea0003800000 */
[----:B------:R-:W1:Y:S02]  /*40e0*/  LDS R3, [UR4+0x18] ;  /* 0x00001804ff037984 */ /* 0x000e640008000800 */
[----:B-1----:R-:W-:-:S04]  /*40f0*/  LOP3.LUT R3, R3, R0, RZ, 0xc0, !PT ;  /* 0x0000000003037212 */ /* 0x002fc800078ec0ff */
[----:B------:R-:W-:-:S13]  /*4100*/  ISETP.NE.AND P0, PT, R3, R0, PT ;  /* 0x000000000300720c */ /* 0x000fda0003f05270 */
[----:B------:R-:W-:Y:S05]  /*4110*/  @P0 BRA `(.L_x_71) ;  /* 0x0000000000400947 */ /* 0x000fea0003800000 */
[----:B--2---:R-:W-:Y:S01]  /*4120*/  R2UR UR8, R2 ;  /* 0x00000000020872ca */ /* 0x004fe200000e0000 */
[----:B------:R-:W1:Y:S01]  /*4130*/  S2R R3, SR_LANEID ;  /* 0x0000000000037919 */ /* 0x000e620000000000 */
[----:B------:R-:W-:Y:S01]  /*4140*/  LOP3.LUT R0, RZ, R0, RZ, 0x33, !PT ;  /* 0x00000000ff007212 */ /* 0x000fe200078e33ff */
[----:B------:R-:W-:Y:S02]  /*4150*/  VOTEU.ANY UR7, UPT, PT ;  /* 0x0000000000077886 */ /* 0x000fe400038e0100 */
[----:B------:R-:W-:Y:S01]  /*4160*/  UFLO.U32 UR7, UR7 ;  /* 0x00000007000772bd */ /* 0x000fe200080e0000 */
[----:B------:R-:W2:Y:S07]  /*4170*/  REDUX UR5, R0 ;  /* 0x00000000000573c4 */ /* 0x000eae0000000000 */
[----:B------:R-:W-:-:S06]  /*4180*/  ULOP3.LUT UR8, URZ, UR8, URZ, 0x33, !UPT ;  /* 0x00000008ff087292 */ /* 0x000fcc000f8e33ff */
[----:B------:R-:W-:-:S04]  /*4190*/  IMAD.U32 R2, RZ, RZ, UR8 ;  /* 0x00000008ff027e24 */ /* 0x000fc8000f8e00ff */
[----:B------:R-:W4:Y:S02]  /*41a0*/  REDUX UR6, R2 ;  /* 0x00000000020673c4 */ /* 0x000f240000000000 */
[----:B------:R1:W-:Y:S01]  /*41b0*/  UTCATOMSWS.AND URZ, UR8 ;  /* 0x0000000800ff79e3 */ /* 0x0003e20008000000 */
[----:B--2---:R-:W-:Y:S01]  /*41c0*/  IMAD.U32 R0, RZ, RZ, UR5 ;  /* 0x00000005ff007e24 */ /* 0x004fe2000f8e00ff */
[----:B-1----:R-:W-:Y:S01]  /*41d0*/  ISETP.EQ.U32.AND P0, PT, R3, UR7, PT ;  /* 0x0000000703007c0c */ /* 0x002fe2000bf02070 */
[----:B----4-:R-:W-:-:S12]  /*41e0*/  IMAD.U32 R2, RZ, RZ, UR6 ;  /* 0x00000006ff027e24 */ /* 0x010fd8000f8e00ff */
[----:B------:R1:W-:Y:S04]  /*41f0*/  @P0 ATOMS.AND RZ, [UR4+0x14], R2 ;  /* 0x00001402ffff098c */ /* 0x0003e8000a800004 */
[----:B------:R1:W-:Y:S01]  /*4200*/  @P0 ATOMS.AND RZ, [UR4+0x18], R0 ;  /* 0x00001800ffff098c */ /* 0x0003e2000a800004 */
[----:B------:R-:W-:Y:S05]  /*4210*/  BRA `(.L_x_72) ;  /* 0x0000000000147947 */ /* 0x000fea0003800000 */
.L_x_71:
[----:B------:R-:W-:Y:S02]  /*4220*/  MOV R2, 0x4240 ;  /* 0x0000424000027802 */ /* 0x000fe40000000f00 */
[----:B--23-5:R-:W-:Y:S05]  /*4230*/  CALL.REL.NOINC `($__internal_0_$__cuda_sm10x_tcgen05_guardrail_trap_col_being_dealloced_not_returned_by_alloc) ;  /* 0x0000004400c07944 */ /* 0x02cfea0003c00000 */
[----:B------:R-:W-:Y:S05]  /*4240*/  BRA `(.L_x_72) ;  /* 0x0000000000087947 */ /* 0x000fea0003800000 */
.L_x_70:
[----:B------:R-:W-:Y:S02]  /*4250*/  MOV R2, 0x4270 ;  /* 0x0000427000027802 */ /* 0x000fe40000000f00 */
[----:B--23-5:R-:W-:Y:S05]  /*4260*/  CALL.REL.NOINC `($__internal_2_$__cuda_sm10x_tcgen05_guardrail_trap_unallocated_columns_being_dealloced) ;  /* 0x0000004400cc7944 */ /* 0x02cfea0003c00000 */
.L_x_72:
[----:B------:R-:W-:Y:S01]  /*4270*/  NOP ;  /* 0x0000000000007918 */ /* 0x000fe20000000000 */
[----:B------:R-:W-:Y:S05]  /*4280*/  EXIT ;  /* 0x000000000000794d */ /* 0x000fea0003800000 */
.L_x_56:
[----:B------:R-:W-:-:S09]  /*4290*/  UISETP.NE.OR UP2, UPT, UR8, 0x3, !UP2 ;  /* 0x000000030800788c */ /* 0x000fd2000d745670 */
[----:B------:R-:W-:Y:S05]  /*42a0*/  BRA.U UP2, `(.L_x_73) ;  /* 0x0000000d027c7547 */ /* 0x000fea000b800000 */
[----:B------:R-:W1:Y:S01]  /*42b0*/  LDC.64 R28, c[0x0][0x988] ;  /* 0x00026200ff1c7b82 */ /* 0x000e620000000a00 */
[----:B------:R-:W2:Y:S01]  /*42c0*/  LDCU.64 UR8, c[0x0][0x888] ;  /* 0x00011100ff0877ac */ /* 0x000ea20008000a00 */
[----:B------:R-:W-:Y:S02]  /*42d0*/  IMAD.MOV.U32 R32, RZ, RZ, 0x1 ;  /* 0x00000001ff207424 */ /* 0x000fe400078e00ff */
[----:B------:R-:W-:Y:S01]  /*42e0*/  IMAD.MOV.U32 R31, RZ, RZ, RZ ;  /* 0x000000ffff1f7224 */ /* 0x000fe200078e00ff */
[----:B------:R-:W4:Y:S03]  /*42f0*/  LDCU.64 UR4, c[0x0][0x890] ;  /* 0x00011200ff0477ac */ /* 0x000f260008000a00 */
[----:B------:R-:W3:Y:S01]  /*4300*/  LDC.64 R22, c[0x0][0x980] ;  /* 0x00026000ff167b82 */ /* 0x000ee20000000a00 */
[----:B------:R-:W-:Y:S01]  /*4310*/  UMOV UR22, 0x400 ;  /* 0x0000040000167882 */ /* 0x000fe20000000000 */
[----:B------:R-:W-:-:S02]  /*4320*/  UPLOP3.LUT UP1, UPT, UPT, UPT, UPT, 0x40, 0x4 ;  /* 0x000000000004789c */ /* 0x000fc40003f2e870 */
[----:B------:R-:W-:-:S04]  /*4330*/  ULEA UR22, UR45, UR22, 0x18 ;  /* 0x000000162d167291 */ /* 0x000fc8000f8ec0ff */
[----:B------:R-:W3:Y:S01]  /*4340*/  LDC R0, c[0x0][0xb30] ;  /* 0x0002cc00ff007b82 */ /* 0x000ee20000000800 */
[----:B------:R-:W-:Y:S02]  /*4350*/  UIADD3 UR23, UPT, UPT, UR22, 0x118, URZ ;  /* 0x0000011816177890 */ /* 0x000fe4000fffe0ff */
[----:B--2---:R-:W-:Y:S02]  /*4360*/  UISETP.NE.U32.AND UP4, UPT, UR8, URZ, UPT ;  /* 0x000000ff0800728c */ /* 0x004fe4000bf85070 */
[----:B------:R-:W-:Y:S02]  /*4370*/  UIADD3 UR15, UPT, UPT, UR22, 0x148, URZ ;  /* 0x00000148160f7890 */ /* 0x000fe4000fffe0ff */
[----:B----4-:R-:W-:Y:S01]  /*4380*/  UISETP.NE.U32.AND UP5, UPT, UR4, URZ, UPT ;  /* 0x000000ff0400728c */ /* 0x010fe2000bfa5070 */
[----:B------:R-:W2:Y:S01]  /*4390*/  LDC R30, c[0x0][0x370] ;  /* 0x0000dc00ff1e7b82 */ /* 0x000ea20000000800 */
[C---:B-1----:R-:W-:Y:S01]  /*43a0*/  ISETP.NE.AND P0, PT, R29.reuse, 0x1, PT ;  /* 0x000000011d00780c */ /* 0x042fe20003f05270 */
[----:B------:R-:W-:Y:S01]  /*43b0*/  UIADD3 UR17, UPT, UPT, UR22, 0x110, URZ ;  /* 0x0000011016117890 */ /* 0x000fe2000fffe0ff */
[----:B------:R-:W-:Y:S01]  /*43c0*/  R2UR UR7, R29 ;  /* 0x000000001d0772ca */ /* 0x000fe200000e0000 */
[----:B------:R-:W-:Y:S01]  /*43d0*/  IMAD.MOV.U32 R29, RZ, RZ, 0x1000 ;  /* 0x00001000ff1d7424 */ /* 0x000fe200078e00ff */
[----:B------:R-:W-:-:S02]  /*43e0*/  UPRMT UR23, UR45, 0x654, UR23 ;  /* 0x000006542d177896 */ /* 0x000fc40008000017 */
[----:B------:R-:W-:Y:S01]  /*43f0*/  UISETP.NE.AND.EX UP4, UPT, UR9, URZ, UPT, UP4 ;  /* 0x000000ff0900728c */ /* 0x000fe2000bf85340 */
[----:B------:R-:W1:Y:S01]  /*4400*/  LDC R3, c[0x0][0xb0c] ;  /* 0x0002c300ff037b82 */ /* 0x000e620000000800 */
[----:B---3--:R-:W-:Y:S01]  /*4410*/  R2UR UR14, R22 ;  /* 0x00000000160e72ca */ /* 0x008fe200000e0000 */
[----:B------:R-:W-:Y:S02]  /*4420*/  UPRMT UR15, URZ, 0x654, UR15 ;  /* 0x00000654ff0f7896 */ /* 0x000fe4000800000f */
[----:B------:R-:W-:Y:S02]  /*4430*/  UPRMT UR45, UR45, 0x654, UR17 ;  /* 0x000006542d2d7896 */ /* 0x000fe40008000011 */
[----:B------:R-:W-:Y:S02]  /*4440*/  UISETP.NE.AND.EX UP5, UPT, UR5, URZ, UPT, UP5 ;  /* 0x000000ff0500728c */ /* 0x000fe4000bfa5350 */
[----:B------:R-:W3:Y:S01]  /*4450*/  LDC R15, c[0x0][0xb20] ;  /* 0x0002c800ff0f7b82 */ /* 0x000ee20000000800 */
[----:B------:R-:W-:Y:S01]  /*4460*/  ISETP.NE.AND P1, PT, R0, 0x1, PT ;  /* 0x000000010000780c */ /* 0x000fe20003f25270 */
[----:B------:R-:W-:-:S06]  /*4470*/  VOTEU.ANY UP3, P0 ;  /* 0x0000000000ff7886 */ /* 0x000fcc0000060100 */
[----:B------:R-:W4:Y:S08]  /*4480*/  LDC.64 R34, c[0x0][0x348] ;  /* 0x0000d200ff227b82 */ /* 0x000f300000000a00 */
[----:B------:R-:W1:Y:S08]  /*4490*/  LDC.64 R18, c[0x0][0xb10] ;  /* 0x0002c400ff127b82 */ /* 0x000e700000000a00 */
[----:B------:R-:W1:Y:S08]  /*44a0*/  LDC.64 R6, c[0x0][0xb18] ;  /* 0x0002c600ff067b82 */ /* 0x000e700000000a00 */
[----:B------:R-:W1:Y:S08]  /*44b0*/  LDC.64 R4, c[0x0][0xb28] ;  /* 0x0002ca00ff047b82 */ /* 0x000e700000000a00 */
[----:B------:R-:W1:Y:S08]  /*44c0*/  LDC.64 R20, c[0x0][0x990] ;  /* 0x00026400ff147b82 */ /* 0x000e700000000a00 */
[----:B--23--:R-:W1:Y:S02]  /*44d0*/  LDC R16, c[0x0][0x374] ;  /* 0x0000dd00ff107b82 */ /* 0x00ce640000000800 */
.L_x_82:
[----:B------:R-:W-:Y:S04]  /*44e0*/  SHF.L.U32 R2, R31, 0x1f, RZ ;  /* 0x0000001f1f027819 */ /* 0x000fe800000006ff */
[----:B--2---:R-:W2:Y:S02]  /*44f0*/  SYNCS.PHASECHK.TRANS64.TRYWAIT P0, [UR22+0x140], R2 ;  /* 0x00014002ff0075a7 */ /* 0x004ea40008001116 */
[----:B--2---:R-:W-:Y:S05]  /*4500*/  @!P0 BRA `(.L_x_74) ;  /* 0x0000004000408947 */ /* 0x004fea0003800000 */
.L_x_162:
[----:B------:R-:W3:Y:S01]  /*4510*/  LDS.128 R24, [UR22+0x180] ;  /* 0x00018016ff187984 */ /* 0x000ee20008000c00 */
[----:B------:R-:W-:Y:S01]  /*4520*/  ISETP.GE.AND P0, PT, R40, 0x1, PT ;  /* 0x000000012800780c */ /* 0x000fe20003f06270 */
[----:B------:R-:W-:Y:S01]  /*4530*/  @!PT LDS RZ, [RZ] ;  /* 0x00000000fffff984 */ /* 0x000fe20000000800 */
[----:B------:R-:W-:Y:S01]  /*4540*/  @!PT LDS RZ, [RZ] ;  /* 0x00000000fffff984 */ /* 0x000fe20000000800 */
[----:B------:R-:W-:Y:S01]  /*4550*/  @!PT LDS RZ, [RZ] ;  /* 0x00000000fffff984 */ /* 0x000fe20000000800 */
[----:B------:R-:W-:Y:S01]  /*4560*/  @!PT LDS RZ, [RZ] ;  /* 0x00000000fffff984 */ /* 0x000fe20000000800 */
[----:B------:R1:W-:Y:S06]  /*4570*/  MEMBAR.ALL.CTA ;  /* 0x0000000000007992 */ /* 0x0003ec0000008000 */
[----:B-1----:R-:W1:Y:S02]  /*4580*/  FENCE.VIEW.ASYNC.S ;  /* 0x00000000000073c6 */ /* 0x002e640000000000 */
[----:B-1----:R-:W-:Y:S01]  /*4590*/  SYNCS.ARRIVE.TRANS64.RED.A1T0 RZ, [UR15], RZ ;  /* 0x000000ffffff79a7 */ /* 0x002fe2000810040f */
[----:B---3--:R-:W-:Y:S11]  /*45a0*/  LOP3.LUT P3, RZ, R26, 0x1, RZ, 0xc0, !PT ;  /* 0x000000011aff7812 */ /* 0x008ff6000786c0ff */
[----:B------:R-:W-:Y:S02]  /*45b0*/  @!UPT UIADD3 URZ, UPT, UPT, URZ, URZ, URZ ;  /* 0x000000fffffff290 */ /* 0x000fe4000fffe0ff */
[----:B------:R-:W-:Y:S02]  /*45c0*/  @P3 MOV R11, R24 ;  /* 0x00000018000b3202 */ /* 0x000fe40000000f00 */
[----:B------:R-:W-:Y:S01]  /*45d0*/  @P3 LOP3.LUT R10, R25, 0xffff, RZ, 0xc0, !PT ;  /* 0x0000ffff190a3812 */ /* 0x000fe200078ec0ff */
[----:B------:R-:W-:Y:S06]  /*45e0*/  @!P0 BRA `(.L_x_75) ;  /* 0x0000000000a48947 */ /* 0x000fec0003800000 */
[----:B--2---:R-:W-:Y:S01]  /*45f0*/  IMAD.HI.U32 R0, R16, R7, RZ ;  /* 0x0000000710007227 */ /* 0x004fe200078e00ff */
[----:B------:R-:W-:Y:S02]  /*4600*/  ISETP.NE.AND P0, PT, R6, 0x1, PT ;  /* 0x000000010600780c */ /* 0x000fe40003f05270 */
[----:B------:R-:W-:Y:S01]  /*4610*/  ISETP.NE.AND P2, PT, R40, 0x1, PT ;  /* 0x000000012800780c */ /* 0x000fe20003f45270 */
[----:B------:R-:W-:Y:S01]  /*4620*/  IMAD.HI.U32 R9, R30, R18, RZ ;  /* 0x000000121e097227 */ /* 0x000fe200078e00ff */
[----:B------:R-:W-:Y:S02]  /*4630*/  SHF.R.U32.HI R0, RZ, R15, R0 ;  /* 0x0000000fff007219 */ /* 0x000fe40000011600 */
[----:B------:R-:W-:Y:S01]  /*4640*/  ISETP.NE.AND P4, PT, R3, 0x1, PT ;  /* 0x000000010300780c */ /* 0x000fe20003f85270 */
[----:B------:R-:W-:Y:S01]  /*4650*/  IMAD.HI.U32 R13, R10, R7, RZ ;  /* 0x000000070a0d7227 */ /* 0x000fe200078e00ff */
[----:B------:R-:W-:Y:S02]  /*4660*/  SHF.R.U32.HI R9, RZ, R19, R9 ;  /* 0x00000013ff097219 */ /* 0x000fe40000011609 */
[----:B------:R-:W-:Y:S01]  /*4670*/  SEL R0, R16, R0, !P0 ;  /* 0x0000000010007207 */ /* 0x000fe20004000000 */
[----:B------:R-:W-:Y:S01]  /*4680*/  IMAD.HI.U32 R12, R11, R18, RZ ;  /* 0x000000120b0c7227 */ /* 0x000fe200078e00ff */
[----:B------:R-:W-:Y:S03]  /*4690*/  SEL R9, R30, R9, !P4 ;  /* 0x000000091e097207 */ /* 0x000fe60006000000 */
[-C--:B------:R-:W-:Y:S01]  /*46a0*/  IMAD.HI.U32 R8, R0, R4.reuse, RZ ;  /* 0x0000000400087227 */ /* 0x080fe200078e00ff */
[----:B------:R-:W-:Y:S03]  /*46b0*/  SHF.R.U32.HI R12, RZ, R19, R12 ;  /* 0x00000013ff0c7219 */ /* 0x000fe6000001160c */
[----:B------:R-:W-:Y:S01]  /*46c0*/  IMAD.HI.U32 R2, R9, R4, RZ ;  /* 0x0000000409027227 */ /* 0x000fe200078e00ff */
[----:B------:R-:W-:Y:S02]  /*46d0*/  @P2 SHF.R.U32.HI R0, RZ, R5, R8 ;  /* 0x00000005ff002219 */ /* 0x000fe40000011608 */
[----:B------:R-:W-:Y:S02]  /*46e0*/  SHF.R.U32.HI R8, RZ, R15, R13 ;  /* 0x0000000fff087219 */ /* 0x000fe4000001160d */
[----:B------:R-:W-:Y:S01]  /*46f0*/  @P2 SHF.R.U32.HI R9, RZ, R5, R2 ;  /* 0x00000005ff092219 */ /* 0x000fe20000011602 */
[----:B------:R-:W-:Y:S01]  /*4700*/  IMAD R0, R40, R0, RZ ;  /* 0x0000000028007224 */ /* 0x000fe200078e02ff */
[----:B------:R-:W-:Y:S02]  /*4710*/  SEL R8, R10, R8, !P0 ;  /* 0x000000080a087207 */ /* 0x000fe40004000000 */
[----:B------:R-:W-:Y:S01]  /*4720*/  SEL R2, R11, R12, !P4 ;  /* 0x0000000c0b027207 */ /* 0x000fe20006000000 */
[----:B------:R-:W-:Y:S01]  /*4730*/  IMAD R12, R40, R9, RZ ;  /* 0x00000009280c7224 */ /* 0x000fe200078e02ff */
[C---:B------:R-:W-:Y:S01]  /*4740*/  ISETP.GE.AND P0, PT, R8.reuse, R0, PT ;  /* 0x000000000800720c */ /* 0x040fe20003f06270 */
[----:B------:R-:W-:Y:S03]  /*4750*/  IMAD.HI.U32 R0, R8, R4, RZ ;  /* 0x0000000408007227 */ /* 0x000fe600078e00ff */
[----:B------:R-:W-:Y:S02]  /*4760*/  ISETP.GE.OR P0, PT, R2, R12, P0 ;  /* 0x0000000c0200720c */ /* 0x000fe40000706670 */
[-C--:B------:R-:W-:Y:S04]  /*4770*/  SHF.R.U32.HI R0, RZ, R5.reuse, R0 ;  /* 0x00000005ff007219 */ /* 0x080fe80000011600 */
[----:B------:R-:W-:Y:S05]  /*4780*/  SEL R13, R8, R0, !P2 ;  /* 0x00000000080d7207 */ /* 0x000fea0005000000 */
[----:B------:R-:W-:Y:S02]  /*4790*/  IMAD.MOV R12, RZ, RZ, -R13 ;  /* 0x000000ffff0c7224 */ /* 0x000fe400078e0a0d */
[----:B------:R-:W-:Y:S04]  /*47a0*/  @!P0 IMAD.HI.U32 R0, R2, R4, RZ ;  /* 0x0000000402008227 */ /* 0x000fe800078e00ff */
[----:B------:R-:W-:Y:S01]  /*47b0*/  IMAD R12, R40, R12, R8 ;  /* 0x0000000c280c7224 */ /* 0x000fe200078e0208 */
[----:B------:R-:W-:Y:S04]  /*47c0*/  @!P0 SHF.R.U32.HI R0, RZ, R5, R0 ;  /* 0x00000005ff008219 */ /* 0x000fe80000011600 */
[----:B------:R-:W-:Y:S04]  /*47d0*/  @!P0 SEL R0, R2, R0, !P2 ;  /* 0x0000000002008207 */ /* 0x000fe80005000000 */
[----:B------:R-:W-:Y:S01]  /*47e0*/  @!P0 IADD3 R13, PT, PT, R13, -R0, RZ ;  /* 0x800000000d0d8210 */ /* 0x000fe20007ffe0ff */
[----:B------:R-:W-:Y:S01]  /*47f0*/  @!P0 IMAD R0, R9, R12, R0 ;  /* 0x0000000c09008224 */ /* 0x000fe200078e0200 */
[----:B------:R-:W-:Y:S01]  /*4800*/  IADD3 R9, PT, PT, -R8, RZ, RZ ;  /* 0x000000ff08097210 */ /* 0x000fe20007ffe1ff */
[--C-:B------:R-:W-:Y:S02]  /*4810*/  IMAD.MOV R12, RZ, RZ, -R2.reuse ;  /* 0x000000ffff0c7224 */ /* 0x100fe400078e0a02 */
[----:B------:R-:W-:Y:S02]  /*4820*/  @!P0 IMAD R8, R13, R40, R2 ;  /* 0x000000280d088224 */ /* 0x000fe400078e0202 */
[----:B------:R-:W-:Y:S02]  /*4830*/  @!P0 IMAD.MOV.U32 R2, RZ, RZ, R0 ;  /* 0x000000ffff028224 */ /* 0x000fe400078e0000 */
[----:B------:R-:W-:Y:S02]  /*4840*/  IMAD R11, R3, R12, R11 ;  /* 0x0000000c030b7224 */ /* 0x000fe400078e020b */
[----:B------:R-:W-:Y:S02]  /*4850*/  IMAD R10, R6, R9, R10 ;  /* 0x00000009060a7224 */ /* 0x000fe400078e020a */
[----:B------:R-:W-:Y:S02]  /*4860*/  IMAD R11, R2, R3, R11 ;  /* 0x00000003020b7224 */ /* 0x000fe400078e020b */
[----:B------:R-:W-:Y:S02]  /*4870*/  IMAD R10, R8, R6, R10 ;  /* 0x00000006080a7224 */ /* 0x000fe400078e020a */
.L_x_75:
[----:B------:R-:W-:Y:S05]  /*4880*/  BRA.U UP1, `(.L_x_76) ;  /* 0x0000000101107547 */ /* 0x000fea000b800000 */
[----:B--2---:R-:W-:Y:S04]  /*4890*/  MOV R2, UR6 ;  /* 0x0000000600027c02 */ /* 0x004fe80008000f00 */
[----:B------:R-:W-:Y:S04]  /*48a0*/  SHF.L.U32 R2, R2, 0x1f, RZ ;  /* 0x0000001f02027819 */ /* 0x000fe800000006ff */
[----:B------:R-:W1:Y:S02]  /*48b0*/  SYNCS.PHASECHK.TRANS64.TRYWAIT P0, [UR22+0x138], R2 ;  /* 0x00013802ff0075a7 */ /* 0x000e640008001116 */
[----:B-1----:R-:W-:Y:S05]  /*48c0*/  @!P0 BRA `(.L_x_77) ;  /* 0x0000003c00688947 */ /* 0x002fea0003800000 */
.L_x_76:
[----:B------:R-:W-:Y:S02]  /*48d0*/  R2UR UR18, R14 ;  /* 0x000000000e1272ca */ /* 0x000fe400000e0000 */
[----:B------:R-:W-:Y:S02]  /*48e0*/  ISETP.NE.U32.AND P0, PT, RZ, UR4, PT ;  /* 0x00000004ff007c0c */ /* 0x000fe4000bf05070 */
[----:B------:R-:W-:Y:S02]  /*48f0*/  SHF.L.U32 R14, R32, 0x1f, RZ ;  /* 0x0000001f200e7819 */ /* 0x000fe400000006ff */
[----:B------:R-:W-:Y:S07]  /*4900*/  ISETP.NE.AND.EX P0, PT, RZ, UR5, PT, P0 ;  /* 0x00000005ff007c0c */ /* 0x000fee000bf05300 */
[----:B------:R-:W-:Y:S01]  /*4910*/  USHF.L.U32 UR18, UR18, 0x7, URZ ;  /* 0x0000000712127899 */ /* 0x000fe200080006ff */
[----:B------:R-:W-:Y:S11]  /*4920*/  BRA.U !UP5, `(.L_x_78) ;  /* 0x000000010d347547 */ /* 0x000ff6000b800000 */
[----:B------:R-:W-:Y:S01]  /*4930*/  UPLOP3.LUT UP0, UPT, UPT, UPT, UP4, 0x80, 0x8 ;  /* 0x000000000008789c */ /* 0x000fe20003f0f040 */
[----:B-12---:R-:W-:Y:S02]  /*4940*/  HFMA2 R0, -RZ, RZ, 0, 5.9604644775390625e-08 ;  /* 0x00000001ff007431 */ /* 0x006fe400000001ff */
[----:B------:R-:W-:Y:S03]  /*4950*/  IMAD.MOV.U32 R102, RZ, RZ, 0x1 ;  /* 0x00000001ff667424 */ /* 0x000fe600078e00ff */
[----:B------:R-:W-:Y:S05]  /*4960*/  PLOP3.LUT P2, PT, PT, PT, UP0, 0x80, 0x8 ;  /* 0x000000000008781c */ /* 0x000fea0003f4f008 */
[----:B------:R-:W1:Y:S01]  /*4970*/  @UP0 LDCU.64 UR10, c[0x0][0x888] ;  /* 0x00011100ff0a07ac */ /* 0x000e620008000a00 */
[----:B------:R-:W-:Y:S07]  /*4980*/  @UP0 UIMAD UR8, UR56, UR4, URZ ;  /* 0x00000004380802a4 */ /* 0x000fee000f8e02ff */
[----:B------:R-:W-:Y:S01]  /*4990*/  @!P2 PRMT R102, R0, 0x7610, R102 ;  /* 0x000076100066a816 */ /* 0x000fe20000000066 */
[----:B-1----:R-:W-:Y:S03]  /*49a0*/  @UP0 UIMAD.WIDE UR10, UR8, 0x4, UR10 ;  /* 0x00000004080a08a5 */ /* 0x002fe6000f8e020a */
[----:B------:R-:W1:Y:S03]  /*49b0*/  @!UP0 LDCU UR8, c[0x0][0x880] ;  /* 0x00011000ff0887ac */ /* 0x000e660008000800 */
[----:B------:R-:W-:Y:S01]  /*49c0*/  IMAD.U32 R8, RZ, RZ, UR10 ;  /* 0x0000000aff087e24 */ /* 0x000fe2000f8e00ff */
[----:B------:R-:W-:Y:S05]  /*49d0*/  MOV R9, UR11 ;  /* 0x0000000b00097c02 */ /* 0x000fea0008000f00 */
[----:B-----5:R3:W5:Y:S02]  /*49e0*/  @P2 LDG.E R49, desc[UR48][R8.64] ;  /* 0x0000003008312981 */ /* 0x020764000c1e1900 */
[----:B-1-3--:R-:W-:Y:S07]  /*49f0*/  @!P2 IMAD.U32 R49, RZ, RZ, UR8 ;  /* 0x00000008ff31ae24 */ /* 0x00afee000f8e00ff */
.L_x_78:
[----:B-----5:R-:W-:Y:S01]  /*4a00*/  @!P0 FSETP.EQ.AND P4, PT, R49, RZ, PT ;  /* 0x000000ff3100820b */ /* 0x020fe20003f82000 */
[----:B------:R-:W-:Y:S01]  /*4a10*/  @!UPT UIADD3 URZ, UPT, UPT, URZ, URZ, URZ ;  /* 0x000000fffffff290 */ /* 0x000fe2000fffe0ff */
[----:B------:R-:W-:Y:S11]  /*4a20*/  @!P0 BRA `(.L_x_79) ;  /* 0x0000000000148947 */ /* 0x000ff60003800000 */
[----:B------:R-:W-:Y:S02]  /*4a30*/  LOP3.LUT P0, RZ, R102, 0xff, RZ, 0xc0, !PT ;  /* 0x000000ff66ff7812 */ /* 0x000fe4000780c0ff */
[----:B------:R-:W-:Y:S04]  /*4a40*/  PLOP3.LUT P4, PT, PT, PT, UP0, 0x80, 0x8 ;  /* 0x000000000008781c */ /* 0x000fe80003f8f008 */
[----:B------:R-:W-:Y:S07]  /*4a50*/  PLOP3.LUT P4, PT, P4, PT, PT, 0x8, 0x80 ;  /* 0x000000000080781c */ /* 0x000fee000278e170 */
[----:B------:R-:W-:Y:S11]  /*4a60*/  @P0 FSETP.EQ.AND P4, PT, R49, RZ, PT ;  /* 0x000000ff3100020b */ /* 0x000ff60003f82000 */
[----:B------:R-:W-:Y:S02]  /*4a70*/  @!UPT UIADD3 URZ, UPT, UPT, URZ, URZ, URZ ;  /* 0x000000fffffff290 */ /* 0x000fe4000fffe0ff */
.L_x_79:
[----:B------:R-:W-:Y:S01]  /*4a80*/  ISETP.NE.AND P0, PT, R22, 0x1, PT ;  /* 0x000000011600780c */ /* 0x000fe20003f05270 */
[----:B------:R-:W3:Y:S01]  /*4a90*/  SYNCS.PHASECHK.TRANS64.TRYWAIT P2, [UR22+0x120], R14 ;  /* 0x0001200eff0075a7 */ /* 0x000ee20008041116 */
[----:B------:R-:W-:Y:S04]  /*4aa0*/  IMAD.SHL.U32 R17, R17, 0x40, RZ ;  /* 0x0000004011117824 */ /* 0x000fe800078e00ff */
[C---:B------:R-:W-:Y:S01]  /*4ab0*/  IMAD.HI.U32 R8, R17.reuse, R23, RZ ;  /* 0x0000001711087227 */ /* 0x040fe200078e00ff */
[C---:B------:R-:W-:Y:S04]  /*4ac0*/  R2UR UR19, R17.reuse ;  /* 0x00000000111372ca */ /* 0x040fe800000e0000 */
[----:B------:R-:W-:Y:S04]  /*4ad0*/  SHF.R.U32.HI R8, RZ, R28, R8 ;  /* 0x0000001cff087219 */ /* 0x000fe80000011608 */
[----:B------:R-:W-:Y:S02]  /*4ae0*/  SEL R8, R17, R8, !P0 ;  /* 0x0000000811087207 */ /* 0x000fe40004000000 */
[----:B------:R-:W-:Y:S02]  /*4af0*/  ELECT P0, URZ, PT ;  /* 0x0000000000ff782f */ /* 0x000fe40003800000 */
[C---:B------:R-:W-:Y:S01]  /*4b00*/  R2UR UR8, R8.reuse ;  /* 0x00000000080872ca */ /* 0x040fe200000e0000 */
[C---:B-12---:R-:W-:Y:S01]  /*4b10*/  IMAD.HI.U32 R0, R8.reuse, R20, RZ ;  /* 0x0000001408007227 */ /* 0x046fe200078e00ff */
[----:B------:R-:W-:Y:S02]  /*4b20*/  PLOP3.LUT P4, PT, P4, P0, PT, 0xf2, 0x2f ;  /* 0x00000000002f781c */ /* 0x000fe40002781e72 */
[----:B------:R-:W-:Y:S01]  /*4b30*/  R2UR UR20, R8 ;  /* 0x00000000081472ca */ /* 0x000fe200000e0000 */
[----:B------:R-:W-:Y:S01]  /*4b40*/  IMAD.MOV R2, RZ, RZ, -R8 ;  /* 0x000000ffff027224 */ /* 0x000fe200078e0a08 */
[----:B------:R-:W-:Y:S04]  /*4b50*/  SHF.R.U32.HI R0, RZ, R21, R0 ;  /* 0x00000015ff007219 */ /* 0x000fe80000011600 */
[----:B------:R-:W-:Y:S02]  /*4b60*/  R2UR UR21, R0 ;  /* 0x00000000001572ca */ /* 0x000fe400000e0000 */
[----:B------:R-:W-:Y:S03]  /*4b70*/  R2UR UR9, R2 ;  /* 0x00000000020972ca */ /* 0x000fe600000e0000 */
[----:B----4-:R-:W-:Y:S05]  /*4b80*/  @!P4 IADD3 R8, P0, PT, R34, 0x580, RZ ;  /* 0x000005802208c810 */ /* 0x010fea0007f1e0ff */
[----:B------:R-:W-:Y:S03]  /*4b90*/  @!P4 IMAD.X R2, RZ, RZ, R35, P0 ;  /* 0x000000ffff02c224 */ /* 0x000fe600000e0623 */
[----:B------:R-:W-:Y:S02]  /*4ba0*/  USEL UR21, UR8, UR21, !UP3 ;  /* 0x0000001508157287 */ /* 0x000fe4000d800000 */
[----:B------:R-:W-:Y:S04]  /*4bb0*/  UIMAD UR19, UR14, UR9, UR19 ;  /* 0x000000090e1372a4 */ /* 0x000fe8000f8e0213 */
[----:B------:R-:W-:Y:S05]  /*4bc0*/  IMAD R0, RZ, RZ, -UR21 ;  /* 0x80000015ff007e24 */ /* 0x000fea000f8e02ff */
[----:B------:R-:W-:Y:S11]  /*4bd0*/  R2UR UR8, R0 ;  /* 0x00000000000872ca */ /* 0x000ff600000e0000 */
[----:B------:R-:W-:Y:S02]  /*4be0*/  @!UPT UIADD3 URZ, UPT, UPT, URZ, URZ, URZ ;  /* 0x000000fffffff290 */ /* 0x000fe4000fffe0ff */
[----:B------:R-:W-:Y:S01]  /*4bf0*/  UIMAD UR20, UR7, UR8, UR20 ;  /* 0x00000008071472a4 */ /* 0x000fe2000f8e0214 */
[----:B---3--:R-:W-:Y:S11]  /*4c00*/  @!P2 BRA `(.L_x_80) ;  /* 0x0000003800b0a947 */ /* 0x008ff60003800000 */
.L_x_165:
[----:B------:R-:W2:Y:S01]  /*4c10*/  LDC.64 R12, c[0x0][0xb18] ;  /* 0x0002c600ff0c7b82 */ /* 0x000ea20000000a00 */
[----:B------:R-:W-:Y:S01]  /*4c20*/  @!P4 R2UR UR9, R2 ;  /* 0x000000000209c2ca */ /* 0x000fe200000e0000 */
[----:B------:R-:W-:Y:S01]  /*4c30*/  VOTEU.ALL UP2, P4 ;  /* 0x0000000000ff7886 */ /* 0x000fe20002040000 */
[----:B------:R-:W-:Y:S01]  /*4c40*/  @!P4 R2UR UR8, R8 ;  /* 0x000000000808c2ca */ /* 0x000fe200000e0000 */
[----:B------:R-:W-:Y:S01]  /*4c50*/  VOTEU.ALL UP1, P4 ;  /* 0x0000000000ff7886 */ /* 0x000fe20002020000 */
[----:B-1----:R-:W-:Y:S03]  /*4c60*/  @!P4 IMAD.MOV.U32 R0, RZ, RZ, 0x1000 ;  /* 0x00001000ff00c424 */ /* 0x002fe600078e00ff */
[----:B------:R-:W1:Y:S01]  /*4c70*/  @!P1 LDC R2, c[0x0][0xb0c] ;  /* 0x0002c300ff029b82 */ /* 0x000e620000000800 */
[----:B------:R-:W-:Y:S01]  /*4c80*/  @!UP2 UIADD3 UR16, UPT, UPT, UR22, 0x200, URZ ;  /* 0x000002001610a890 */ /* 0x000fe2000fffe0ff */
[----:B------:R-:W-:Y:S04]  /*4c90*/  @P3 SHF.R.U32.HI R24, RZ, 0x10, R25 ;  /* 0x00000010ff183819 */ /* 0x000fe80000011619 */
[----:B------:R-:W-:Y:S01]  /*4ca0*/  @P3 R2UR UR56, R24 ;  /* 0x00000000183832ca */ /* 0x000fe200000e0000 */
[----:B------:R-:W-:Y:S01]  /*4cb0*/  IMAD.U32 R9, RZ, RZ, UR9 ;  /* 0x00000009ff097e24 */ /* 0x000fe2000f8e00ff */
[----:B------:R-:W-:Y:S01]  /*4cc0*/  @!UP2 UPRMT UR9, URZ, 0x40, URZ ;  /* 0x00000040ff09a896 */ /* 0x000fe200080000ff */
[----:B------:R-:W-:Y:S03]  /*4cd0*/  IMAD.U32 R8, RZ, RZ, UR8 ;  /* 0x00000008ff087e24 */ /* 0x000fe6000f8e00ff */
[----:B------:R-:W-:Y:S01]  /*4ce0*/  @!P4 R2UR UR11, R9 ;  /* 0x00000000090bc2ca */ /* 0x000fe200000e0000 */
[----:B------:R-:W-:Y:S01]  /*4cf0*/  @!UP2 UPRMT UR8, UR9, 0x5410, URZ ;  /* 0x000054100908a896 */ /* 0x000fe200080000ff */
[----:B------:R-:W-:Y:S02]  /*4d00*/  @!P4 R2UR UR10, R8 ;  /* 0x00000000080ac2ca */ /* 0x000fe400000e0000 */
[----:B------:R-:W3:Y:S11]  /*4d10*/  LDC.64 R8, c[0x0][0xb10] ;  /* 0x0002c400ff087b82 */ /* 0x000ef60000000a00 */
[----:B------:R4:W-:Y:S01]  /*4d20*/  @!UP1 UTMALDG.4D.IM2COL [UR16], [UR10], UR8 ;  /* 0x000000100a0093b4 */ /* 0x0009e20008058008 */
[----:B------:R5:W-:Y:S01]  /*4d30*/  @!P4 SYNCS.ARRIVE.TRANS64.RED.A0TR RZ, [UR22+0x110], R0 ;  /* 0x00011000ffffc9a7 */ /* 0x000be20008300416 */
[C---:B---3--:R-:W-:Y:S01]  /*4d40*/  @!P1 IMAD.HI.U32 R8, R11.reuse, R8, RZ ;  /* 0x000000080b089227 */ /* 0x048fe200078e00ff */
[----:B--2---:R-:W-:Y:S02]  /*4d50*/  @!P1 ISETP.NE.AND P0, PT, R12, 0x1, PT ;  /* 0x000000010c00980c */ /* 0x004fe40003f05270 */
[----:B-1----:R-:W-:Y:S01]  /*4d60*/  @!P1 ISETP.NE.AND P2, PT, R2, 0x1, PT ;  /* 0x000000010200980c */ /* 0x002fe20003f45270 */
[----:B------:R-:W-:Y:S01]  /*4d70*/  SYNCS.ARRIVE.TRANS64.RED.A1T0 RZ, [UR45], RZ ;  /* 0x000000ffffff79a7 */ /* 0x000fe2000810042d */
[C---:B------:R-:W-:Y:S01]  /*4d80*/  @!P1 IMAD.HI.U32 R13, R10.reuse, R13, RZ ;  /* 0x0000000d0a0d9227 */ /* 0x040fe200078e00ff */
[----:B------:R-:W-:Y:S04]  /*4d90*/  @!P1 SHF.R.U32.HI R8, RZ, R9, R8 ;  /* 0x00000009ff089219 */ /* 0x000fe80000011608 */
[----:B------:R-:W-:Y:S01]  /*4da0*/  @!P1 SEL R8, R11, R8, !P2 ;  /* 0x000000080b089207 */ /* 0x000fe20005000000 */
[----:B------:R-:W1:Y:S01]  /*4db0*/  SYNCS.PHASECHK.TRANS64.TRYWAIT P5, [UR22+0x128], R14 ;  /* 0x0001280eff0075a7 */ /* 0x000e6200080a1116 */
[----:B-----5:R-:W2:Y:S02]  /*4dc0*/  @!P1 LDC R0, c[0x0][0xb20] ;  /* 0x0002c800ff009b82 */ /* 0x020ea40000000800 */
[----:B--2---:R-:W-:Y:S04]  /*4dd0*/  @!P1 SHF.R.U32.HI R0, RZ, R0, R13 ;  /* 0x00000000ff009219 */ /* 0x004fe8000001160d */
[----:B------:R-:W-:Y:S05]  /*4de0*/  @!P1 SEL R9, R10, R0, !P0 ;  /* 0x000000000a099207 */ /* 0x000fea0004000000 */
[----:B------:R-:W-:Y:S02]  /*4df0*/  @!P1 IMAD.IADD R0, R9, 0x1, -R8 ;  /* 0x0000000109009824 */ /* 0x000fe400078e0a08 */
[----:B------:R-:W-:Y:S02]  /*4e00*/  @!P1 IMAD.IADD R8, R8, 0x1, -R9 ;  /* 0x0000000108089824 */ /* 0x000fe400078e0a09 */
[----:B------:R-:W-:Y:S02]  /*4e10*/  @!P1 IMAD R11, R0, R2, R11 ;  /* 0x00000002000b9224 */ /* 0x000fe400078e020b */
[----:B------:R-:W-:Y:S01]  /*4e20*/  @!P1 IMAD R10, R8, R12, R10 ;  /* 0x0000000c080a9224 */ /* 0x000fe200078e020a */
[----:B-1--4-:R-:W-:Y:S06]  /*4e30*/  @!P5 BRA `(.L_x_81) ;  /* 0x00000038003cd947 */ /* 0x012fec0003800000 */
.L_x_167:
[----:B------:R-:W-:Y:S01]  /*4e40*/  @!P4 IADD3 R2, P0, PT, R34, 0x580, RZ ;  /* 0x000005802202c810 */ /* 0x000fe20007f1e0ff */
[----:B------:R-:W-:Y:S01]  /*4e50*/  VOTEU.ALL UP2, P4 ;  /* 0x0000000000ff7886 */ /* 0x000fe20002040000 */
[----:B------:R-:W-:Y:S01]  /*4e60*/  VOTEU.ALL UP1, P4 ;  /* 0x0000000000ff7886 */ /* 0x000fe20002020000 */
[----:B------:R-:W-:Y:S01]  /*4e70*/  UMOV UR11, UR19 ;  /* 0x00000013000b7c82 */ /* 0x000fe20008000000 */
[----:B------:R-:W-:Y:S01]  /*4e80*/  @!P4 R2UR UR9, R2 ;  /* 0x000000000209c2ca */ /* 0x000fe200000e0000 */
[----:B-1----:R-:W-:Y:S01]  /*4e90*/  @!P4 IMAD.X R0, RZ, RZ, R35, P0 ;  /* 0x000000ffff00c224 */ /* 0x002fe200000e0623 */
[----:B------:R-:W-:Y:S01]  /*4ea0*/  @!UP2 UPRMT UR16, URZ, 0x40, URZ ;  /* 0x00000040ff10a896 */ /* 0x000fe200080000ff */
[----:B------:R-:W-:Y:S01]  /*4eb0*/  LOP3.LUT R32, R32, 0x1, RZ, 0x3c, !PT ;  /* 0x0000000120207812 */ /* 0x000fe200078e3cff */
[----:B------:R-:W-:Y:S01]  /*4ec0*/  @!UP2 UIADD3 UR10, UPT, UPT, UR18, 0x40, URZ ;  /* 0x00000040120aa890 */ /* 0x000fe2000fffe0ff */
[----:B------:R-:W-:Y:S01]  /*4ed0*/  LOP3.LUT R31, R31, 0x1, RZ, 0x3c, !PT ;  /* 0x000000011f1f7812 */ /* 0x000fe200078e3cff */
[----:B------:R-:W-:Y:S01]  /*4ee0*/  @!UP2 UPRMT UR18, UR16, 0x5410, URZ ;  /* 0x000054101012a896 */ /* 0x000fe200080000ff */
[----:B------:R-:W-:Y:S01]  /*4ef0*/  @!P4 R2UR UR8, R0 ;  /* 0x000000000008c2ca */ /* 0x000fe200000e0000 */
[----:B------:R-:W-:Y:S01]  /*4f00*/  UMOV UR12, UR20 ;  /* 0x00000014000c7c82 */ /* 0x000fe20008000000 */
[----:B------:R-:W-:Y:S01]  /*4f10*/  UMOV UR13, UR21 ;  /* 0x00000015000d7c82 */ /* 0x000fe20008000000 */
[----:B------:R-:W-:Y:S02]  /*4f20*/  IMAD.IADD R14, R10, 0x1, R100 ;  /* 0x000000010a0e7824 */ /* 0x000fe400078e0264 */
[----:B------:R-:W-:Y:S02]  /*4f30*/  IMAD.IADD R17, R11, 0x1, R101 ;  /* 0x000000010b117824 */ /* 0x000fe400078e0265 */
[----:B------:R-:W-:Y:S01]  /*4f40*/  IMAD.U32 R8, RZ, RZ, UR9 ;  /* 0x00000009ff087e24 */ /* 0x000fe2000f8e00ff */
[----:B------:R-:W-:Y:S04]  /*4f50*/  @!UP2 UIADD3 UR9, UPT, UPT, UR22, 0x118, URZ ;  /* 0x000001181609a890 */ /* 0x000fe8000fffe0ff */
[----:B------:R-:W-:Y:S01]  /*4f60*/  @!P4 R2UR UR24, R8 ;  /* 0x000000000818c2ca */ /* 0x000fe200000e0000 */
[----:B------:R-:W-:Y:S01]  /*4f70*/  IMAD.U32 R9, RZ, RZ, UR8 ;  /* 0x00000008ff097e24 */ /* 0x000fe2000f8e00ff */
[----:B------:R-:W-:Y:S04]  /*4f80*/  @!UP2 UIADD3 UR8, UPT, UPT, UR22, 0x1200, URZ ;  /* 0x000012001608a890 */ /* 0x000fe8000fffe0ff */
[----:B------:R-:W-:Y:S11]  /*4f90*/  @!P4 R2UR UR25, R9 ;  /* 0x000000000919c2ca */ /* 0x000ff600000e0000 */
[----:B------:R-:W-:Y:S02]  /*4fa0*/  @!UPT UIADD3 URZ, UPT, UPT, URZ, URZ, URZ ;  /* 0x000000fffffff290 */ /* 0x000fe4000fffe0ff */
[----:B------:R2:W-:Y:S01]  /*4fb0*/  @!UP1 UTMALDG.4D.IM2COL [UR8], [UR24], UR18 ;  /* 0x00000008180093b4 */ /* 0x0005e20008058012 */
[----:B------:R2:W-:Y:S01]  /*4fc0*/  @!P4 SYNCS.ARRIVE.TRANS64.RED.A0TR RZ, [UR22+0x118], R29 ;  /* 0x0001181dffffc9a7 */ /* 0x0005e20008300416 */
[----:B------:R-:W-:Y:S01]  /*4fd0*/  UPLOP3.LUT UP1, UPT, UPT, UPT, UPT, 0x80, 0x8 ;  /* 0x000000000008789c */ /* 0x000fe20003f2f070 */
[----:B------:R-:W-:Y:S01]  /*4fe0*/  SYNCS.ARRIVE.TRANS64.RED.A1T0 RZ, [UR23], RZ ;  /* 0x000000ffffff79a7 */ /* 0x000fe20008100417 */
[----:B------:R-:W-:Y:S09]  /*4ff0*/  @P3 BRA `(.L_x_82) ;  /* 0xfffffff400383947 */ /* 0x000ff2000383ffff */
[----:B------:R-:W-:-:S04]  /*5000*/  SHF.L.U32 R2, R32, 0x1f, RZ ;  /* 0x0000001f20027819 */ /* 0x000fc800000006ff */
[----:B------:R-:W1:Y:S02]  /*5010*/  SYNCS.PHASECHK.TRANS64.TRYWAIT P0, [UR22+0x120], R2 ;  /* 0x00012002ff0075a7 */ /* 0x000e640008001116 */
[----:B-1----:R-:W-:Y:S05]  /*5020*/  @!P0 BRA `(.L_x_83) ;  /* 0x0000003400d88947 */ /* 0x002fea0003800000 */
.L_x_169:
[----:B-1----:R-:W-:-:S07]  /*5030*/  MOV R0, UR22 ;  /* 0x0000001600007c02 */ /* 0x002fce0008000f00 */
.L_x_84:
[----:B-1----:R-:W-:-:S04]  /*5040*/  SHF.L.U32 R2, R32, 0x1f, RZ ;  /* 0x0000001f20027819 */ /* 0x002fc800000006ff */
[----:B------:R1:W3:Y:S03]  /*5050*/  SYNCS.PHASECHK.TRANS64.TRYWAIT P0, [R0+URZ+0x128], R2 ;  /* 0x00012802000075a7 */ /* 0x0002e600080011ff */
[----:B---3--:R-:W-:Y:S05]  /*5060*/  @!P0 NANOSLEEP.SYNCS 0x989680 ;  /* 0x009896800000895d */ /* 0x008fea0003900000 */
[----:B------:R-:W3:Y:S02]  /*5070*/  @!P0 SYNCS.PHASECHK.TRANS64 P0, [R0+URZ+0x128], R2 ;  /* 0x00012802000085a7 */ /* 0x000ee400080010ff */
[----:B--23--:R-:W-:Y:S05]  /*5080*/  @P0 EXIT ;  /* 0x000000000000094d */ /* 0x00cfea0003800000 */
[----:B------:R-:W-:Y:S05]  /*5090*/  BRA `(.L_x_84) ;  /* 0xfffffffc00e87947 */ /* 0x000fea000383ffff */
.L_x_73:
[----:B------:R-:W-:-:S06]  /*50a0*/  UISETP.GE.AND UP1, UPT, UR8, 0x4, UPT ;  /* 0x000000040800788c */ /* 0x000fcc000bf26270 */
[----:B------:R-:W-:-:S13]  /*50b0*/  PLOP3.LUT P0, PT, PT, PT, UP1, 0x80, 0x8 ;  /* 0x000000000008781c */ /* 0x000fda0003f0f018 */
[----:B------:R-:W-:Y:S05]  /*50c0*/  @!P0 EXIT ;  /* 0x000000000000894d */ /* 0x000fea0003800000 */
[----:B------:R-:W-:Y:S01]  /*50d0*/  BAR.SYNC.DEFER_BLOCKING 0x6, 0xa0 ;  /* 0x0182800000007b1d */ /* 0x000fe20000010000 */
[C---:B------:R-:W-:Y:S01]  /*50e0*/  IMAD.SHL.U32 R4, R111.reuse, 0x40, RZ ;  /* 0x000000406f047824 */ /* 0x040fe200078e00ff */
[C---:B------:R-:W-:Y:S01]  /*50f0*/  LOP3.LUT R112, R111.reuse, 0x60, RZ, 0xc0, !PT ;  /* 0x000000606f707812 */ /* 0x040fe200078ec0ff */
[C---:B------:R-:W-:Y:S01]  /*5100*/  IMAD.SHL.U32 R110, R111.reuse, 0x20, RZ ;  /* 0x000000206f6e7824 */ /* 0x040fe200078e00ff */
[----:B------:R-:W-:Y:S01]  /*5110*/  CS2R R108, SRZ ;  /* 0x00000000006c7805 */ /* 0x000fe2000001ff00 */
[C---:B------:R-:W-:Y:S01]  /*5120*/  IMAD.SHL.U32 R5, R111.reuse, 0x2, RZ ;  /* 0x000000026f057824 */ /* 0x040fe200078e00ff */
[----:B------:R-:W-:Y:S02]  /*5130*/  UMOV UR51, 0x400 ;  /* 0x0000040000337882 */ /* 0x000fe40000000000 */
[----:B------:R-:W1:Y:S01]  /*5140*/  LDC R105, c[0x0][0x370] ;  /* 0x0000dc00ff697b82 */ /* 0x000e620000000800 */
[----:B------:R-:W-:Y:S01]  /*5150*/  ULEA UR51, UR45, UR51, 0x18 ;  /* 0x000000332d337291 */ /* 0x000fe2000f8ec0ff */
[----:B------:R-:W-:Y:S01]  /*5160*/  LOP3.LUT R0, R4, 0x180, RZ, 0xc0, !PT ;  /* 0x0000018004007812 */ /* 0x000fe200078ec0ff */
[C---:B------:R-:W-:Y:S01]  /*5170*/  IMAD.U32 R46, R111.reuse, 0x10000, RZ ;  /* 0x000100006f2e7824 */ /* 0x040fe200078e00ff */
[----:B------:R-:W-:Y:S01]  /*5180*/  LOP3.LUT R110, R110, 0xc00, RZ, 0xc0, !PT ;  /* 0x00000c006e6e7812 */ /* 0x000fe200078ec0ff */
[----:B------:R-:W-:Y:S01]  /*5190*/  UIADD3 UR4, UPT, UPT, UR51, 0x2200, URZ ;  /* 0x0000220033047890 */ /* 0x000fe2000fffe0ff */
[----:B------:R-:W-:Y:S01]  /*51a0*/  LOP3.LUT R5, R0, 0x20, R5, 0xf8, !PT ;  /* 0x0000002000057812 */ /* 0x000fe200078ef805 */
[C---:B------:R-:W-:Y:S01]  /*51b0*/  IMAD.SHL.U32 R0, R111.reuse, 0x8, RZ ;  /* 0x000000086f007824 */ /* 0x040fe200078e00ff */
[----:B------:R-:W2:Y:S01]  /*51c0*/  LDC R42, c[0x0][0xb0c] ;  /* 0x0002c300ff2a7b82 */ /* 0x000ea20000000800 */
[----:B------:R-:W-:Y:S01]  /*51d0*/  LOP3.LUT R110, R110, 0x40, R4, 0xf8, !PT ;  /* 0x000000406e6e7812 */ /* 0x000fe200078ef804 */
[----:B------:R-:W-:Y:S01]  /*51e0*/  IMAD.MOV.U32 R45, RZ, RZ, RZ ;  /* 0x000000ffff2d7224 */ /* 0x000fe200078e00ff */
[----:B------:R-:W-:-:S02]  /*51f0*/  LOP3.LUT R111, R111, 0x2, RZ, 0xc0, !PT ;  /* 0x000000026f6f7812 */ /* 0x000fc400078ec0ff */
[----:B------:R-:W-:Y:S02]  /*5200*/  CS2R R106, SRZ ;  /* 0x00000000006a7805 */ /* 0x000fe4000001ff00 */
[----:B------:R-:W-:Y:S01]  /*5210*/  LOP3.LUT R0, R5, 0x30, R0, 0x78, !PT ;  /* 0x0000003005007812 */ /* 0x000fe200078e7800 */
[----:B------:R-:W-:Y:S01]  /*5220*/  IMAD.U32 R115, RZ, RZ, UR4 ;  /* 0x00000004ff737e24 */ /* 0x000fe2000f8e00ff */
[----:B------:R-:W-:Y:S01]  /*5230*/  LOP3.LUT R110, R110, 0x200, R4, 0xf8, !PT ;  /* 0x000002006e6e7812 */ /* 0x000fe200078ef804 */
[----:B------:R-:W4:Y:S01]  /*5240*/  LDC R103, c[0x0][0xb20] ;  /* 0x0002c800ff677b82 */ /* 0x000f220000000800 */
[----:B------:R-:W3:Y:S01]  /*5250*/  LDS R2, [UR51+0x190] ;  /* 0x00019033ff027984 */ /* 0x000ee20008000800 */
[----:B------:R-:W-:Y:S01]  /*5260*/  LOP3.LUT R46, R46, 0x600000, RZ, 0xc0, !PT ;  /* 0x006000002e2e7812 */ /* 0x000fe200078ec0ff */
[----:B------:R-:W-:Y:S01]  /*5270*/  IMAD.MOV R114, RZ, RZ, -R111 ;  /* 0x000000ffff727224 */ /* 0x000fe200078e0a6f */
[----:B------:R-:W-:Y:S01]  /*5280*/  LOP3.LUT R110, R110, R0, RZ, 0xfc, !PT ;  /* 0x000000006e6e7212 */ /* 0x000fe200078efcff */
[----:B------:R-:W1:Y:S03]  /*5290*/  LDCU.64 UR54, c[0x0][0x348] ;  /* 0x00006900ff3677ac */ /* 0x000e660008000a00 */
[----:B------:R-:W1:Y:S01]  /*52a0*/  LDC R41, c[0x0][0xb30] ;  /* 0x0002cc00ff297b82 */ /* 0x000e620000000800 */
[----:B------:R-:W1:Y:S01]  /*52b0*/  LDCU.64 UR36, c[0x0][0x888] ;  /* 0x00011100ff2477ac */ /* 0x000e620008000a00 */
[----:B------:R-:W1:Y:S06]  /*52c0*/  LDCU.64 UR38, c[0x0][0x890] ;  /* 0x00011200ff2677ac */ /* 0x000e6c0008000a00 */
[----:B------:R-:W1:Y:S01]  /*52d0*/  LDC.64 R94, c[0x0][0xb10] ;  /* 0x0002c400ff5e7b82 */ /* 0x000e620000000a00 */
[----:B------:R-:W1:Y:S01]  /*52e0*/  LDCU.64 UR46, c[0x0][0xa90] ;  /* 0x00015200ff2e77ac */ /* 0x000e620008000a00 */
[----:B------:R-:W-:-:S06]  /*52f0*/  UIADD3 UR50, UPT, UPT, UR51, 0x200, URZ ;  /* 0x0000020033327890 */ /* 0x000fcc000fffe0ff */
[----:B------:R-:W1:Y:S08]  /*5300*/  LDC.64 R38, c[0x0][0xb18] ;  /* 0x0002c600ff267b82 */ /* 0x000e700000000a00 */
[----:B------:R-:W1:Y:S08]  /*5310*/  LDC.64 R36, c[0x0][0xb28] ;  /* 0x0002ca00ff247b82 */ /* 0x000e700000000a00 */
[----:B------:R-:W1:Y:S01]  /*5320*/  LDC.64 R92, c[0x0][0x8b0] ;  /* 0x00022c00ff5c7b82 */ /* 0x000e620000000a00 */
[C---:B---3--:R-:W-:Y:S01]  /*5330*/  VIADD R3, R2.reuse, 0x80 ;  /* 0x0000008002037836 */ /* 0x048fe20000000000 */
[----:B------:R-:W-:-:S04]  /*5340*/  LOP3.LUT R2, R2, 0xffff, RZ, 0xc0, !PT ;  /* 0x0000ffff02027812 */ /* 0x000fc800078ec0ff */
[----:B------:R-:W-:Y:S02]  /*5350*/  LOP3.LUT R3, R3, 0xffff, RZ, 0xc0, !PT ;  /* 0x0000ffff03037812 */ /* 0x000fe400078ec0ff */
[----:B------:R-:W3:Y:S03]  /*5360*/  LDC.64 R82, c[0x0][0x8a8] ;  /* 0x00022a00ff527b82 */ /* 0x000ee60000000a00 */
[----:B------:R1:W-:Y:S05]  /*5370*/  STL.64 [R1], R2 ;  /* 0x0000000201007387 */ /* 0x0003ea0000100a00 */
[----:B------:R-:W1:Y:S08]  /*5380*/  LDC.64 R98, c[0x0][0xa80] ;  /* 0x0002a000ff627b82 */ /* 0x000e700000000a00 */
[----:B------:R-:W1:Y:S08]  /*5390*/  LDC.64 R96, c[0x0][0xa88] ;  /* 0x0002a200ff607b82 */ /* 0x000e700000000a00 */
[----:B--2-4-:R-:W1:Y:S02]  /*53a0*/  LDC R104, c[0x0][0x374] ;  /* 0x0000dd00ff687b82 */ /* 0x014e640000000800 */
.L_x_111:
[----:B-1----:R-:W-:Y:S04]  /*53b0*/  SHF.L.U32 R2, R108, 0x1f, RZ ;  /* 0x0000001f6c027819 */ /* 0x002fe800000006ff */
[----:B------:R-:W1:Y:S02]  /*53c0*/  SYNCS.PHASECHK.TRANS64.TRYWAIT P0, [UR51+0x140], R2 ;  /* 0x00014002ff0075a7 */ /* 0x000e640008001133 */
[----:B-1----:R-:W-:Y:S05]  /*53d0*/  @!P0 BRA `(.L_x_85) ;  /* 0x0000003400048947 */ /* 0x002fea0003800000 */
.L_x_171:
[----:B------:R-:W2:Y:S01]  /*53e0*/  LDC.64 R10, c[0x0][0xb10] ;  /* 0x0002c400ff0a7b82 */ /* 0x000ea20000000a00 */
[----:B------:R-:W4:Y:S01]  /*53f0*/  LDS.128 R20, [UR51+0x180] ;  /* 0x00018033ff147984 */ /* 0x000f220008000c00 */
[----:B------:R-:W-:Y:S01]  /*5400*/  UIADD3 UR4, UPT, UPT, UR51, 0x148, URZ ;  /* 0x0000014833047890 */ /* 0x000fe2000fffe0ff */
[----:B-1----:R-:W-:Y:S01]  /*5410*/  IMAD R0, R45, 0x4, R1 ;  /* 0x000000042d007824 */ /* 0x002fe200078e0201 */
[----:B------:R-:W-:Y:S04]  /*5420*/  ISETP.NE.AND P1, PT, R41, 0x1, PT ;  /* 0x000000012900780c */ /* 0x000fe80003f25270 */
[----:B------:R-:W1:Y:S01]  /*5430*/  LDC.64 R8, c[0x0][0xb18] ;  /* 0x0002c600ff087b82 */ /* 0x000e620000000a00 */
[----:B------:R-:W-:Y:S01]  /*5440*/  UPRMT UR4, URZ, 0x654, UR4 ;  /* 0x00000654ff047896 */ /* 0x000fe20008000004 */
[----:B------:R-:W-:Y:S01]  /*5450*/  ISETP.GE.AND P0, PT, R40, 0x1, PT ;  /* 0x000000012800780c */ /* 0x000fe20003f06270 */
[----:B------:R-:W-:Y:S01]  /*5460*/  @!PT LDS RZ, [RZ] ;  /* 0x00000000fffff984 */ /* 0x000fe20000000800 */
[----:B------:R-:W-:Y:S01]  /*5470*/  @!PT LDS RZ, [RZ] ;  /* 0x00000000fffff984 */ /* 0x000fe20000000800 */
[----:B------:R-:W-:Y:S01]  /*5480*/  @!PT LDS RZ, [RZ] ;  /* 0x00000000fffff984 */ /* 0x000fe20000000800 */
[----:B------:R-:W-:Y:S01]  /*5490*/  @!PT LDS RZ, [RZ] ;  /* 0x00000000fffff984 */ /* 0x000fe20000000800 */
[----:B------:R3:W-:Y:S06]  /*54a0*/  MEMBAR.ALL.CTA ;  /* 0x0000000000007992 */ /* 0x0007ec0000008000 */
[----:B---3--:R-:W3:Y:S01]  /*54b0*/  FENCE.VIEW.ASYNC.S ;  /* 0x00000000000073c6 */ /* 0x008ee20000000000 */
[----:B------:R-:W1:Y:S08]  /*54c0*/  @!P1 LDC R12, c[0x0][0xb20] ;  /* 0x0002c800ff0c9b82 */ /* 0x000e700000000800 */
[----:B------:R-:W1:Y:S01]  /*54d0*/  @!P1 LDC R7, c[0x0][0xb0c] ;  /* 0x0002c300ff079b82 */ /* 0x000e620000000800 */
[----:B---3--:R-:W-:Y:S01]  /*54e0*/  SYNCS.ARRIVE.TRANS64.RED.A1T0 RZ, [UR4], RZ ;  /* 0x000000ffffff79a7 */ /* 0x008fe20008100404 */
[----:B------:R3:W5:Y:S01]  /*54f0*/  LDL R16, [R0] ;  /* 0x0000000000107983 */ /* 0x0007620000100800 */
[----:B----4-:R-:W-:Y:S04]  /*5500*/  LOP3.LUT P4, RZ, R22, 0x1, RZ, 0xc0, !PT ;  /* 0x0000000116ff7812 */ /* 0x010fe8000788c0ff */
[----:B------:R-:W-:Y:S09]  /*5510*/  P2R R116, PR, RZ, 0x10 ;  /* 0x00000010ff747803 */ /* 0x000ff20000000000 */
[----:B------:R-:W-:Y:S02]  /*5520*/  @P4 MOV R44, R20 ;  /* 0x00000014002c4202 */ /* 0x000fe40000000f00 */
[----:B------:R-:W-:Y:S01]  /*5530*/  @P4 LOP3.LUT R43, R21, 0xffff, RZ, 0xc0, !PT ;  /* 0x0000ffff152b4812 */ /* 0x000fe200078ec0ff */
[----:B--23--:R-:W-:Y:S06]  /*5540*/  @!P0 BRA `(.L_x_86) ;  /* 0x0000000000a48947 */ /* 0x00cfec0003800000 */
[----:B------:R-:W-:Y:S01]  /*5550*/  IMAD.HI.U32 R0, R104, R39, RZ ;  /* 0x0000002768007227 */ /* 0x000fe200078e00ff */
[----:B------:R-:W-:Y:S02]  /*5560*/  ISETP.NE.AND P0, PT, R38, 0x1, PT ;  /* 0x000000012600780c */ /* 0x000fe40003f05270 */
[----:B------:R-:W-:Y:S01]  /*5570*/  ISETP.NE.AND P2, PT, R40, 0x1, PT ;  /* 0x000000012800780c */ /* 0x000fe20003f45270 */
[----:B------:R-:W-:Y:S01]  /*5580*/  IMAD.HI.U32 R4, R105, R94, RZ ;  /* 0x0000005e69047227 */ /* 0x000fe200078e00ff */
[----:B------:R-:W-:Y:S02]  /*5590*/  SHF.R.U32.HI R0, RZ, R103, R0 ;  /* 0x00000067ff007219 */ /* 0x000fe40000011600 */
[----:B------:R-:W-:Y:S01]  /*55a0*/  ISETP.NE.AND P3, PT, R42, 0x1, PT ;  /* 0x000000012a00780c */ /* 0x000fe20003f65270 */
[----:B------:R-:W-:Y:S01]  /*55b0*/  IMAD.HI.U32 R6, R43, R39, RZ ;  /* 0x000000272b067227 */ /* 0x000fe200078e00ff */
[-C--:B------:R-:W-:Y:S02]  /*55c0*/  SHF.R.U32.HI R4, RZ, R95.reuse, R4 ;  /* 0x0000005fff047219 */ /* 0x080fe40000011604 */
        /* <DEDUP_REMOVED lines=14> */
[C---:B------:R-:W-:Y:S03]  /*56b0*/  IMAD.HI.U32 R0, R3.reuse, R36, RZ ;  /* 0x0000002403007227 */ /* 0x040fe600078e00ff */
[C---:B------:R-:W-:Y:S02]  /*56c0*/  ISETP.GE.OR P0, PT, R2.reuse, R5, P0 ;  /* 0x000000050200720c */ /* 0x040fe40000706670 */
[----:B------:R-:W-:Y:S04]  /*56d0*/  SHF.R.U32.HI R0, RZ, R37, R0 ;  /* 0x00000025ff007219 */ /* 0x000fe80000011600 */
[C---:B------:R-:W-:Y:S05]  /*56e0*/  SEL R6, R3.reuse, R0, !P2 ;  /* 0x0000000003067207 */ /* 0x040fea0005000000 */
        /* <DEDUP_REMOVED lines=14> */
[----:B------:R-:W-:Y:S07]  /*57d0*/  IMAD R43, R3, R38, R43 ;  /* 0x00000026032b7224 */ /* 0x000fee00078e022b */
.L_x_86:
[----:B-1----:R-:W-:Y:S01]  /*57e0*/  @!P1 ISETP.NE.AND P0, PT, R8, 0x1, PT ;  /* 0x000000010800980c */ /* 0x002fe20003f05270 */
[----:B------:R-:W-:Y:S01]  /*57f0*/  @!P1 IMAD.HI.U32 R0, R44, R10, RZ ;  /* 0x0000000a2c009227 */ /* 0x000fe200078e00ff */
[----:B------:R-:W-:Y:S01]  /*5800*/  @!P1 ISETP.NE.AND P2, PT, R7, 0x1, PT ;  /* 0x000000010700980c */ /* 0x000fe20003f45270 */
[----:B------:R-:W-:Y:S01]  /*5810*/  ULOP3.LUT UP0, URZ, UR50, 0x1b0, URZ, 0xc0, !UPT ;  /* 0x000001b032ff7892 */ /* 0x000fe2000f80c0ff */
[----:B------:R-:W-:Y:S01]  /*5820*/  @P4 SHF.R.U32.HI R20, RZ, 0x10, R21 ;  /* 0x00000010ff144819 */ /* 0x000fe20000011615 */
[C---:B------:R-:W-:Y:S01]  /*5830*/  @!P1 IMAD.HI.U32 R2, R43.reuse, R9, RZ ;  /* 0x000000092b029227 */ /* 0x040fe200078e00ff */
[----:B------:R-:W-:Y:S02]  /*5840*/  @!P1 SHF.R.U32.HI R0, RZ, R11, R0 ;  /* 0x0000000bff009219 */ /* 0x000fe40000011600 */
[----:B------:R-:W-:Y:S02]  /*5850*/  R2UR UR41, R14 ;  /* 0x000000000e2972ca */ /* 0x000fe400000e0000 */
[----:B------:R-:W-:Y:S02]  /*5860*/  @!P1 SHF.R.U32.HI R2, RZ, R12, R2 ;  /* 0x0000000cff029219 */ /* 0x000fe40000011602 */
[----:B------:R-:W-:Y:S02]  /*5870*/  @!P1 SEL R3, R44, R0, !P2 ;  /* 0x000000002c039207 */ /* 0x000fe40005000000 */
[----:B------:R-:W-:Y:S02]  /*5880*/  @!P1 SEL R2, R43, R2, !P0 ;  /* 0x000000022b029207 */ /* 0x000fe40004000000 */
[----:B------:R-:W-:Y:S03]  /*5890*/  @P4 R2UR UR52, R20 ;  /* 0x00000000143442ca */ /* 0x000fe600000e0000 */
[----:B------:R-:W-:Y:S02]  /*58a0*/  @!P1 IMAD.IADD R0, R2, 0x1, -R3 ;  /* 0x0000000102009824 */ /* 0x000fe400078e0a03 */
[----:B------:R-:W-:Y:S01]  /*58b0*/  @!P1 IMAD.IADD R2, R3, 0x1, -R2 ;  /* 0x0000000103029824 */ /* 0x000fe200078e0a02 */
[----:B------:R-:W-:Y:S01]  /*58c0*/  USHF.L.U32 UR41, UR41, 0x7, URZ ;  /* 0x0000000729297899 */ /* 0x000fe200080006ff */
[----:B------:R-:W-:Y:S02]  /*58d0*/  @!P1 IMAD R44, R0, R7, R44 ;  /* 0x00000007002c9224 */ /* 0x000fe400078e022c */
[----:B------:R-:W-:Y:S01]  /*58e0*/  @!P1 IMAD R43, R2, R8, R43 ;  /* 0x00000008022b9224 */ /* 0x000fe200078e022b */
[----:B------:R-:W-:Y:S08]  /*58f0*/  BRA.U !UP0, `(.L_x_87) ;  /* 0x0000000108407547 */ /* 0x000ff0000b800000 */
[----:B------:R-:W1:Y:S01]  /*5900*/  LDCU.64 UR8, c[0x4][0x80] ;  /* 0x01001000ff0877ac */ /* 0x000e620008000a00 */
[----:B------:R-:W-:Y:S01]  /*5910*/  MOV R3, 0x0 ;  /* 0x0000000000037802 */ /* 0x000fe20000000f00 */
[----:B------:R-:W-:Y:S02]  /*5920*/  HFMA2 R12, -RZ, RZ, 0, 5.9604644775390625e-08 ;  /* 0x00000001ff0c7431 */ /* 0x000fe400000001ff */
[----:B------:R-:W-:Y:S02]  /*5930*/  IMAD.MOV.U32 R8, RZ, RZ, 0x70 ;  /* 0x00000070ff087424 */ /* 0x000fe400078e00ff */
[----:B------:R-:W-:Y:S01]  /*5940*/  IMAD.MOV.U32 R13, RZ, RZ, RZ ;  /* 0x000000ffff0d7224 */ /* 0x000fe200078e00ff */
[----:B------:R-:W2:Y:S01]  /*5950*/  LDCU.64 UR6, c[0x4][0x88] ;  /* 0x01001100ff0677ac */ /* 0x000ea20008000a00 */
[----:B------:R-:W3:Y:S01]  /*5960*/  LDC.64 R2, c[0x4][R3] ;  /* 0x0100000003027b82 */ /* 0x000ee20000000a00 */
[----:B------:R-:W4:Y:S01]  /*5970*/  LDCU.64 UR4, c[0x4][0x8] ;  /* 0x01000100ff0477ac */ /* 0x000f220008000a00 */
[----:B-1----:R-:W-:Y:S01]  /*5980*/  MOV R5, UR9 ;  /* 0x0000000900057c02 */ /* 0x002fe20008000f00 */
[----:B------:R-:W-:Y:S01]  /*5990*/  IMAD.U32 R4, RZ, RZ, UR8 ;  /* 0x00000008ff047e24 */ /* 0x000fe2000f8e00ff */
[----:B--2---:R-:W-:Y:S01]  /*59a0*/  MOV R7, UR7 ;  /* 0x0000000700077c02 */ /* 0x004fe20008000f00 */
[----:B------:R-:W-:Y:S01]  /*59b0*/  IMAD.U32 R6, RZ, RZ, UR6 ;  /* 0x00000006ff067e24 */ /* 0x000fe2000f8e00ff */
[----:B----4-:R-:W-:Y:S01]  /*59c0*/  MOV R11, UR5 ;  /* 0x00000005000b7c02 */ /* 0x010fe20008000f00 */
[----:B------:R-:W-:Y:S02]  /*59d0*/  IMAD.U32 R10, RZ, RZ, UR4 ;  /* 0x00000004ff0a7e24 */ /* 0x000fe4000f8e00ff */
[----:B------:R-:W-:Y:S07]  /*59e0*/  LEPC R20, `(.L_x_87) ;  /* 0x000000001014794e */ /* 0x000fee0000000000 */
[----:B---3-5:R-:W-:Y:S05]  /*59f0*/  CALL.ABS.NOINC R2 ;  /* 0x0000000002007343 */ /* 0x028fea0003c00000 */
.L_x_87:
[----:B------:R-:W-:Y:S01]  /*5a00*/  LOP3.LUT P0, RZ, R115, 0x1b0, RZ, 0xc0, !PT ;  /* 0x000001b073ff7812 */ /* 0x000fe2000780c0ff */
[----:B------:R-:W-:Y:S11]  /*5a10*/  BSSY.RECONVERGENT B6, `(.L_x_88) ;  /* 0x0000013000067945 */ /* 0x000ff60003800200 */
[----:B------:R-:W-:Y:S01]  /*5a20*/  @!UPT UIADD3 URZ, UPT, UPT, URZ, URZ, URZ ;  /* 0x000000fffffff290 */ /* 0x000fe2000fffe0ff */
[----:B------:R-:W-:Y:S05]  /*5a30*/  @!P0 BRA `(.L_x_89) ;  /* 0x0000000000408947 */ /* 0x000fea0003800000 */
        /* <DEDUP_REMOVED lines=16> */
.L_x_89:
[----:B------:R-:W-:Y:S05]  /*5b40*/  BSYNC.RECONVERGENT B6 ;  /* 0x0000000000067941 */ /* 0x000fea0003800200 */
.L_x_88:
[----:B------:R-:W-:Y:S01]  /*5b50*/  ISETP.NE.U32.AND P4, PT, R92, RZ, PT ;  /* 0x000000ff5c00720c */ /* 0x000fe20003f85070 */
[----:B------:R-:W-:Y:S01]  /*5b60*/  UISETP.NE.AND UP2, UPT, UR53, URZ, UPT ;  /* 0x000000ff3500728c */ /* 0x000fe2000bf45270 */
[----:B------:R-:W-:Y:S01]  /*5b70*/  ISETP.NE.U32.AND P2, PT, RZ, UR36, PT ;  /* 0x00000024ff007c0c */ /* 0x000fe2000bf45070 */
[----:B------:R-:W-:Y:S01]  /*5b80*/  UISETP.NE.U32.AND UP1, UPT, UR38, URZ, UPT ;  /* 0x000000ff2600728c */ /* 0x000fe2000bf25070 */
[----:B------:R-:W-:Y:S01]  /*5b90*/  ISETP.NE.AND.EX P4, PT, R93, RZ, PT, P4 ;  /* 0x000000ff5d00720c */ /* 0x000fe20003f85340 */
[----:B------:R-:W-:Y:S01]  /*5ba0*/  UPLOP3.LUT UP0, UPT, UPT, UPT, UPT, 0x40, 0x4 ;  /* 0x000000000004789c */ /* 0x000fe20003f0e870 */
[----:B------:R-:W-:Y:S01]  /*5bb0*/  ISETP.NE.AND.EX P2, PT, RZ, UR37, PT, P2 ;  /* 0x00000025ff007c0c */ /* 0x000fe2000bf45320 */
[----:B------:R-:W-:Y:S01]  /*5bc0*/  UISETP.NE.AND.EX UP1, UPT, UR39, URZ, UPT, UP1 ;  /* 0x000000ff2700728c */ /* 0x000fe2000bf25310 */
[----:B------:R-:W-:Y:S04]  /*5bd0*/  PLOP3.LUT P1, PT, PT, PT, UP2, 0x80, 0x8 ;  /* 0x000000000008781c */ /* 0x000fe80003f2f028 */
[----:B------:R-:W-:Y:S06]  /*5be0*/  @UP2 UPLOP3.LUT UP0, UPT, UPT, UPT, UP1, 0x80, 0x8 ;  /* 0x000000000008289c */ /* 0x000fec0003f0f010 */
[----:B------:R-:W-:Y:S01]  /*5bf0*/  PLOP3.LUT P0, PT, PT, PT, UP0, 0x80, 0x8 ;  /* 0x000000000008781c */ /* 0x000fe20003f0f008 */
[----:B------:R-:W-:Y:S01]  /*5c00*/  @!UPT UIADD3 URZ, UPT, UPT, URZ, URZ, URZ ;  /* 0x000000fffffff290 */ /* 0x000fe2000fffe0ff */
[----:B------:R-:W-:Y:S11]  /*5c10*/  BRA.U !UP1, `(.L_x_90) ;  /* 0x0000000109387547 */ /* 0x000ff6000b800000 */
[----:B------:R-:W-:Y:S01]  /*5c20*/  UISETP.NE.U32.AND UP0, UPT, UR36, URZ, UPT ;  /* 0x000000ff2400728c */ /* 0x000fe2000bf05070 */
[----:B------:R-:W-:Y:S02]  /*5c30*/  HFMA2 R0, -RZ, RZ, 0, 5.9604644775390625e-08 ;  /* 0x00000001ff007431 */ /* 0x000fe400000001ff */
[----:B------:R-:W-:Y:S01]  /*5c40*/  IMAD.MOV.U32 R102, RZ, RZ, 0x1 ;  /* 0x00000001ff667424 */ /* 0x000fe200078e00ff */
[----:B------:R-:W-:Y:S06]  /*5c50*/  UISETP.NE.AND.EX UP0, UPT, UR37, URZ, UPT, UP0 ;  /* 0x000000ff2500728c */ /* 0x000fec000bf05300 */
        /* <DEDUP_REMOVED lines=9> */
[----:B-12---:R-:W-:Y:S02]  /*5cf0*/  @!P3 IMAD.U32 R49, RZ, RZ, UR4 ;  /* 0x00000004ff31be24 */ /* 0x006fe4000f8e00ff */
.L_x_90:
[----:B------:R-:W-:Y:S05]  /*5d00*/  @!P4 BRA `(.L_x_91) ;  /* 0x000000000020c947 */ /* 0x000fea0003800000 */
[----:B------:R-:W-:Y:S04]  /*5d10*/  ISETP.NE.U32.AND P3, PT, R82, RZ, PT ;  /* 0x000000ff5200720c */ /* 0x000fe80003f65070 */
[----:B------:R-:W-:Y:S11]  /*5d20*/  ISETP.NE.AND.EX P3, PT, R83, RZ, PT, P3 ;  /* 0x000000ff5300720c */ /* 0x000ff60003f65330 */
[----:B------:R-:W-:Y:S02]  /*5d30*/  @!UPT UIADD3 URZ, UPT, UPT, URZ, URZ, URZ ;  /* 0x000000fffffff290 */ /* 0x000fe4000fffe0ff */
[----:B------:R-:W1:Y:S01]  /*5d40*/  @P3 LDC.64 R2, c[0x0][0x8a8] ;  /* 0x00022a00ff023b82 */ /* 0x000e620000000a00 */
[----:B------:R-:W-:Y:S04]  /*5d50*/  @P3 IMAD R0, R92, UR56, RZ ;  /* 0x000000385c003c24 */ /* 0x000fe8000f8e02ff */
[----:B-1----:R-:W-:Y:S05]  /*5d60*/  @P3 IMAD.WIDE R2, R0, 0x4, R2 ;  /* 0x0000000400023825 */ /* 0x002fea00078e0202 */
[----:B-----5:R1:W5:Y:S02]  /*5d70*/  @P3 LDG.E R47, desc[UR48][R2.64] ;  /* 0x00000030022f3981 */ /* 0x020364000c1e1900 */
[----:B-1----:R-:W2:Y:S02]  /*5d80*/  @!P3 LDC R47, c[0x0][0x8a0] ;  /* 0x00022800ff2fbb82 */ /* 0x002ea40000000800 */
.L_x_91:
[----:B-----5:R-:W-:Y:S01]  /*5d90*/  FSETP.NEU.AND P4, PT, R49, RZ, PT ;  /* 0x000000ff3100720b */ /* 0x020fe20003f8d000 */
[----:B------:R-:W-:Y:S01]  /*5da0*/  IMAD.SHL.U32 R119, R17, 0x40, RZ ;  /* 0x0000004011777824 */ /* 0x000fe200078e00ff */
[----:B------:R-:W-:Y:S01]  /*5db0*/  SEL R5, RZ, 0xffffffff, P2 ;  /* 0xffffffffff057807 */ /* 0x000fe20001000000 */
[----:B------:R-:W-:Y:S01]  /*5dc0*/  BSSY B1, `(.L_x_92) ;  /* 0x0000047000017945 */ /* 0x000fe20003800000 */
[----:B------:R-:W-:Y:S01]  /*5dd0*/  LOP3.LUT P3, RZ, R102, 0xff, RZ, 0xc0, !PT ;  /* 0x000000ff66ff7812 */ /* 0x000fe2000786c0ff */
[----:B------:R-:W-:Y:S01]  /*5de0*/  IMAD.HI.U32 R117, R119, R99, RZ ;  /* 0x0000006377757227 */ /* 0x000fe200078e00ff */
[----:B------:R-:W-:Y:S02]  /*5df0*/  @P1 SEL R0, RZ, 0xffffffff, P4 ;  /* 0xffffffffff001807 */ /* 0x000fe40002000000 */
[----:B------:R-:W-:Y:S01]  /*5e00*/  LEA R120, R45, UR51, 0x3 ;  /* 0x000000332d787c11 */ /* 0x000fe2000f8e18ff */
[----:B------:R-:W-:Y:S01]  /*5e10*/  IMAD.MOV.U32 R121, RZ, RZ, 0x1 ;  /* 0x00000001ff797424 */ /* 0x000fe200078e00ff */
[----:B------:R-:W-:Y:S01]  /*5e20*/  @P0 SEL R0, R5, R0, !P3 ;  /* 0x0000000005000207 */ /* 0x000fe20005800000 */
[----:B------:R-:W-:Y:S01]  /*5e30*/  IMAD.IADD R48, R46, 0x1, R16 ;  /* 0x000000012e307824 */ /* 0x000fe200078e0210 */
[----:B------:R-:W-:Y:S02]  /*5e40*/  ISETP.NE.AND P2, PT, R98, 0x1, PT ;  /* 0x000000016200780c */ /* 0x000fe40003f45270 */
[----:B------:R-:W-:Y:S02]  /*5e50*/  CS2R R90, SRZ ;  /* 0x00000000005a7805 */ /* 0x000fe4000001ff00 */
[----:B------:R-:W-:Y:S02]  /*5e60*/  @P1 LOP3.LUT R0, R0, 0x1, RZ, 0xc0, !PT ;  /* 0x0000000100001812 */ /* 0x000fe400078ec0ff */
[----:B------:R-:W-:Y:S02]  /*5e70*/  CS2R R88, SRZ ;  /* 0x0000000000587805 */ /* 0x000fe4000001ff00 */
[----:B------:R-:W-:Y:S02]  /*5e80*/  SHF.R.U32.HI R117, RZ, R96, R117 ;  /* 0x00000060ff757219 */ /* 0x000fe40000011675 */
[----:B------:R-:W-:Y:S02]  /*5e90*/  CS2R R86, SRZ ;  /* 0x0000000000567805 */ /* 0x000fe4000001ff00 */
[----:B------:R-:W-:Y:S02]  /*5ea0*/  ISETP.NE.U32.OR P6, PT, R0, 0x1, !P1 ;  /* 0x000000010000780c */ /* 0x000fe40004fc5470 */
[----:B------:R-:W-:Y:S02]  /*5eb0*/  CS2R R84, SRZ ;  /* 0x0000000000547805 */ /* 0x000fe4000001ff00 */
[----:B------:R-:W-:Y:S02]  /*5ec0*/  LEA R0, R107, UR51, 0x3 ;  /* 0x000000336b007c11 */ /* 0x000fe4000f8e18ff */
[----:B------:R-:W-:Y:S02]  /*5ed0*/  SEL R117, R119, R117, !P2 ;  /* 0x0000007577757207 */ /* 0x000fe40005000000 */
[----:B------:R-:W-:Y:S02]  /*5ee0*/  PLOP3.LUT P2, PT, PT, PT, UP1, 0x80, 0x8 ;  /* 0x000000000008781c */ /* 0x000fe40003f4f018 */
[----:B------:R-:W-:Y:S01]  /*5ef0*/  SEL R4, RZ, 0xffffffff, P4 ;  /* 0xffffffffff047807 */ /* 0x000fe20002000000 */
[----:B------:R-:W-:Y:S01]  /*5f00*/  IMAD.HI.U32 R118, R117, UR46, RZ ;  /* 0x0000002e75767c27 */ /* 0x000fe2000f8e00ff */
[----:B------:R-:W-:Y:S02]  /*5f10*/  ISETP.NE.AND P4, PT, R97, 0x1, PT ;  /* 0x000000016100780c */ /* 0x000fe40003f85270 */
[----:B------:R-:W-:Y:S01]  /*5f20*/  P2R R2, PR, RZ, 0x40 ;  /* 0x00000040ff027803 */ /* 0x000fe20000000000 */
[----:B------:R-:W-:Y:S01]  /*5f30*/  IMAD.MOV R6, RZ, RZ, -R117 ;  /* 0x000000ffff067224 */ /* 0x000fe200078e0a75 */
[----:B------:R-:W-:Y:S02]  /*5f40*/  @P6 SHF.L.U32 R3, R106, 0x1f, RZ ;  /* 0x0000001f6a036819 */ /* 0x000fe400000006ff */
[----:B------:R-:W-:Y:S01]  /*5f50*/  SHF.R.U32.HI R118, RZ, UR47, R118 ;  /* 0x0000002fff767c19 */ /* 0x000fe20008011676 */
[----:B------:R-:W-:Y:S01]  /*5f60*/  IMAD R119, R98, R6, R119 ;  /* 0x0000000662777224 */ /* 0x000fe200078e0277 */
[----:B------:R1:W3:Y:S01]  /*5f70*/  @P6 SYNCS.PHASECHK.TRANS64.TRYWAIT P1, [R0+URZ+0x110], R3 ;  /* 0x00011003000065a7 */ /* 0x0002e200080211ff */
[----:B------:R-:W-:Y:S02]  /*5f80*/  @P2 SEL R4, R5, R4, !P3 ;  /* 0x0000000405042207 */ /* 0x000fe40005800000 */
[----:B------:R-:W-:Y:S02]  /*5f90*/  SEL R118, R117, R118, !P4 ;  /* 0x0000007675767207 */ /* 0x000fe40006000000 */
[----:B------:R-:W-:Y:S03]  /*5fa0*/  LOP3.LUT R4, R4, 0x1, RZ, 0xc0, !PT ;  /* 0x0000000104047812 */ /* 0x000fe600078ec0ff */
[----:B------:R-:W-:Y:S01]  /*5fb0*/  IMAD.MOV R5, RZ, RZ, -R118 ;  /* 0x000000ffff057224 */ /* 0x000fe200078e0a76 */
[----:B------:R-:W-:Y:S03]  /*5fc0*/  ISETP.NE.U32.AND P5, PT, R4, 0x1, PT ;  /* 0x000000010400780c */ /* 0x000fe60003fa5070 */
[----:B------:R-:W-:Y:S01]  /*5fd0*/  IMAD R117, R97, R5, R117 ;  /* 0x0000000561757224 */ /* 0x000fe200078e0275 */
[----:B------:R-:W-:Y:S02]  /*5fe0*/  P2R R122, PR, RZ, 0x20 ;  /* 0x00000020ff7a7803 */ /* 0x000fe40000000000 */
[----:B-1----:R-:W-:Y:S04]  /*5ff0*/  SHF.L.U32 R3, R109, 0x1f, RZ ;  /* 0x0000001f6d037819 */ /* 0x002fe800000006ff */
[----:B------:R1:W4:Y:S01]  /*6000*/  SYNCS.PHASECHK.TRANS64.TRYWAIT P0, [R120+URZ+0x150], R3 ;  /* 0x00015003780075a7 */ /* 0x00032200080011ff */
[----:B---3--:R-:W-:Y:S01]  /*6010*/  @P6 SEL R121, RZ, 0x1, !P1 ;  /* 0x00000001ff796807 */ /* 0x008fe20004800000 */
[----:B-1----:R-:W-:Y:S06]  /*6020*/  @!P6 BRA `(.L_x_93) ;  /* 0x000000000080e947 */ /* 0x002fec0003800000 */
[----:B------:R-:W-:Y:S01]  /*6030*/  @P5 IMAD R7, R107, 0x1000, R110 ;  /* 0x000010006b075824 */ /* 0x000fe200078e026e */
[----:B------:R-:W1:Y:S01]  /*6040*/  S2R R4, SR_CgaCtaId ;  /* 0x0000000000047919 */ /* 0x000e620000008800 */
[----:B------:R-:W-:Y:S01]  /*6050*/  ISETP.NE.AND P1, PT, R121, RZ, PT ;  /* 0x000000ff7900720c */ /* 0x000fe20003f25270 */
[----:B------:R-:W-:Y:S01]  /*6060*/  BSSY B0, `(.L_x_94) ;  /* 0x000000b000007945 */ /* 0x000fe20003800000 */
[----:B------:R-:W-:Y:S01]  /*6070*/  @P5 VIADD R6, R7, UR51 ;  /* 0x0000003307065c36 */ /* 0x000fe20008000000 */
[----:B------:R-:W-:Y:S02]  /*6080*/  CS2R R86, SRZ ;  /* 0x0000000000567805 */ /* 0x000fe4000001ff00 */
[----:B------:R-:W-:Y:S02]  /*6090*/  CS2R R84, SRZ ;  /* 0x0000000000547805 */ /* 0x000fe4000001ff00 */
[----:B------:R-:W-:Y:S01]  /*60a0*/  CS2R R90, SRZ ;  /* 0x00000000005a7805 */ /* 0x000fe2000001ff00 */
[----:B------:R-:W-:Y:S01]  /*60b0*/  @P5 IMAD R6, R111, -0x10, R6 ;  /* 0xfffffff06f065824 */ /* 0x000fe200078e0206 */
[----:B------:R-:W-:Y:S04]  /*60c0*/  CS2R R88, SRZ ;  /* 0x0000000000587805 */ /* 0x000fe8000001ff00 */
[----:B------:R-:W-:Y:S05]  /*60d0*/  @P1 BRA `(.L_x_95) ;  /* 0x00000000000c1947 */ /* 0x000fea0003800000 */
[----:B------:R-:W-:Y:S04]  /*60e0*/  SHF.L.U32 R5, R106, 0x1f, RZ ;  /* 0x0000001f6a057819 */ /* 0x000fe800000006ff */
[----:B------:R-:W3:Y:S02]  /*60f0*/  SYNCS.PHASECHK.TRANS64.TRYWAIT P1, [R0+URZ+0x110], R5 ;  /* 0x00011005000075a7 */ /* 0x000ee400080211ff */
[----:B---3--:R-:W-:Y:S05]  /*6100*/  @!P1 BRA `(.L_x_96) ;  /* 0x0000002400d09947 */ /* 0x008fea0003800000 */
.L_x_95:
[----:B------:R-:W-:Y:S05]  /*6110*/  BSYNC B0 ;  /* 0x0000000000007941 */ /* 0x000fea0003800000 */
.L_x_94:
[----:B------:R-:W-:Y:S01]  /*6120*/  ISETP.NE.AND P1, PT, R122, RZ, PT ;  /* 0x000000ff7a00720c */ /* 0x000fe20003f25270 */
[----:B---3--:R-:W-:Y:S02]  /*6130*/  VIADD R0, R0, 0x120 ;  /* 0x0000012000007836 */ /* 0x008fe40000000000 */
[----:B------:R-:W-:Y:S03]  /*6140*/  VIADD R107, R107, 0x1 ;  /* 0x000000016b6b7836 */ /* 0x000fe60000000000 */
[----:B-1----:R-:W-:Y:S07]  /*6150*/  PRMT R0, R4, 0x654, R0 ;  /* 0x0000065404007816 */ /* 0x002fee0000000000 */
[----:B------:R1:W3:Y:S04]  /*6160*/  @P1 LDS.128 R84, [R7+UR51+0x200] ;  /* 0x0002003307541984 */ /* 0x0002e80008000c00 */
[----:B------:R1:W1:Y:S01]  /*6170*/  @P1 LDS.128 R88, [R6+0x210] ;  /* 0x0002100006581984 */ /* 0x0002620000000c00 */
[C---:B------:R-:W-:Y:S01]  /*6180*/  ISETP.NE.AND P1, PT, R107.reuse, 0x2, PT ;  /* 0x000000026b00780c */ /* 0x040fe20003f25270 */
[----:B------:R-:W-:Y:S01]  /*6190*/  @!PT LDS RZ, [RZ] ;  /* 0x00000000fffff984 */ /* 0x000fe20000000800 */
[----:B------:R-:W-:Y:S01]  /*61a0*/  @!PT LDS RZ, [RZ] ;  /* 0x00000000fffff984 */ /* 0x000fe20000000800 */
[----:B------:R-:W-:Y:S01]  /*61b0*/  @!PT LDS RZ, [RZ] ;  /* 0x00000000fffff984 */ /* 0x000fe20000000800 */
[----:B------:R-:W-:Y:S01]  /*61c0*/  @!PT LDS RZ, [RZ] ;  /* 0x00000000fffff984 */ /* 0x000fe20000000800 */
[----:B------:R5:W-:Y:S06]  /*61d0*/  MEMBAR.ALL.CTA ;  /* 0x0000000000007992 */ /* 0x000bec0000008000 */
[----:B-----5:R-:W5:Y:S01]  /*61e0*/  FENCE.VIEW.ASYNC.S ;  /* 0x00000000000073c6 */ /* 0x020f620000000000 */
[----:B------:R-:W-:Y:S01]  /*61f0*/  SEL R107, R107, RZ, P1 ;  /* 0x000000ff6b6b7207 */ /* 0x000fe20000800000 */
[----:B-----5:R5:W-:Y:S02]  /*6200*/  SYNCS.ARRIVE.TRANS64.RED.A1T0 RZ, [R0+URZ], RZ ;  /* 0x000000ff00ff79a7 */ /* 0x020be400081004ff */
[----:B-----5:R-:W-:Y:S04]  /*6210*/  SEL R0, RZ, 0x1, P1 ;  /* 0x00000001ff007807 */ /* 0x020fe80000800000 */
[----:B---3--:R-:W-:Y:S02]  /*6220*/  LOP3.LUT R106, R106, R0, RZ, 0x3c, !PT ;  /* 0x000000006a6a7212 */ /* 0x008fe400078e3cff */
.L_x_93:
[----:B------:R-:W-:Y:S05]  /*6230*/  BSYNC B1 ;  /* 0x0000000000017941 */ /* 0x000fea0003800000 */
.L_x_92:
[----:B------:R-:W-:Y:S04]  /*6240*/  SHF.R.U32.HI R0, RZ, 0x15, R48 ;  /* 0x00000015ff007819 */ /* 0x000fe80000011630 */
[----:B------:R-:W-:Y:S01]  /*6250*/  LOP3.LUT P1, RZ, R0, 0x3, R113, 0x48, !PT ;  /* 0x0000000300ff7812 */ /* 0x000fe20007824871 */
[----:B------:R-:W-:Y:S01]  /*6260*/  @!UPT UIADD3 URZ, UPT, UPT, URZ, URZ, URZ ;  /* 0x000000fffffff290 */ /* 0x000fe2000fffe0ff */
[----:B----4-:R-:W-:Y:S11]  /*6270*/  @P0 BRA `(.L_x_97) ;  /* 0x0000000000080947 */ /* 0x010ff60003800000 */
[----:B------:R-:W3:Y:S02]  /*6280*/  SYNCS.PHASECHK.TRANS64.TRYWAIT P0, [R120+URZ+0x150], R3 ;  /* 0x00015003780075a7 */ /* 0x000ee400080011ff */
[----:B---3--:R-:W-:Y:S05]  /*6290*/  @!P0 BRA `(.L_x_98) ;  /* 0x0000002400808947 */ /* 0x008fea0003800000 */
.L_x_97:
[----:B------:R-:W-:Y:S04]  /*62a0*/  BSSY.RECONVERGENT B6, `(.L_x_99) ;  /* 0x0000012000067945 */ /* 0x000fe80003800200 */
[----:B------:R-:W-:Y:S05]  /*62b0*/  @!P1 BRA `(.L_x_100) ;  /* 0x0000000000409947 */ /* 0x000fea0003800000 */
[----:B------:R-:W4:Y:S01]  /*62c0*/  LDCU.64 UR8, c[0x4][0x70] ;  /* 0x01000e00ff0877ac */ /* 0x000f220008000a00 */
[----:B------:R-:W-:Y:S01]  /*62d0*/  MOV R15, 0x0 ;  /* 0x00000000000f7802 */ /* 0x000fe20000000f00 */
[----:B------:R-:W-:Y:S02]  /*62e0*/  HFMA2 R12, -RZ, RZ, 0, 5.9604644775390625e-08 ;  /* 0x00000001ff0c7431 */ /* 0x000fe400000001ff */
[----:B------:R-:W-:Y:S02]  /*62f0*/  IMAD.MOV.U32 R8, RZ, RZ, 0x192 ;  /* 0x00000192ff087424 */ /* 0x000fe400078e00ff */
[----:B------:R-:W-:Y:S01]  /*6300*/  IMAD.MOV.U32 R13, RZ, RZ, RZ ;  /* 0x000000ffff0d7224 */ /* 0x000fe200078e00ff */
[----:B------:R-:W1:Y:S01]  /*6310*/  LDCU.64 UR6, c[0x4][0x78] ;  /* 0x01000f00ff0677ac */ /* 0x000e620008000a00 */
[----:B------:R-:W2:Y:S01]  /*6320*/  LDC.64 R14, c[0x4][R15] ;  /* 0x010000000f0e7b82 */ /* 0x000ea20000000a00 */
[----:B------:R-:W5:Y:S01]  /*6330*/  LDCU.64 UR4, c[0x4][0x10] ;  /* 0x01000200ff0477ac */ /* 0x000f620008000a00 */
[----:B----4-:R-:W-:Y:S01]  /*6340*/  MOV R5, UR9 ;  /* 0x0000000900057c02 */ /* 0x010fe20008000f00 */
[----:B------:R-:W-:Y:S01]  /*6350*/  IMAD.U32 R4, RZ, RZ, UR8 ;  /* 0x00000008ff047e24 */ /* 0x000fe2000f8e00ff */
[----:B-1----:R-:W-:Y:S01]  /*6360*/  MOV R7, UR7 ;  /* 0x0000000700077c02 */ /* 0x002fe20008000f00 */
[----:B------:R-:W-:Y:S01]  /*6370*/  IMAD.U32 R6, RZ, RZ, UR6 ;  /* 0x00000006ff067e24 */ /* 0x000fe2000f8e00ff */
[----:B-----5:R-:W-:Y:S01]  /*6380*/  MOV R11, UR5 ;  /* 0x00000005000b7c02 */ /* 0x020fe20008000f00 */
[----:B------:R-:W-:Y:S02]  /*6390*/  IMAD.U32 R10, RZ, RZ, UR4 ;  /* 0x00000004ff0a7e24 */ /* 0x000fe4000f8e00ff */
[----:B------:R-:W-:Y:S07]  /*63a0*/  LEPC R20, `(.L_x_100) ;  /* 0x000000001014794e */ /* 0x000fee0000000000 */
[----:B--23--:R-:W-:Y:S05]  /*63b0*/  CALL.ABS.NOINC R14 ;  /* 0x000000000e007343 */ /* 0x00cfea0003c00000 */
.L_x_100:
[----:B------:R-:W-:Y:S05]  /*63c0*/  BSYNC.RECONVERGENT B6 ;  /* 0x0000000000067941 */ /* 0x000fea0003800200 */
.L_x_99:
[-C--:B------:R-:W-:Y:S01]  /*63d0*/  F2FP.F16.E4M3.UNPACK_B R0, R84.reuse ;  /* 0x00000054ff00723e */ /* 0x080fe200020006ff */
[----:B------:R-:W-:Y:S05]  /*63e0*/  WARPSYNC.ALL ;  /* 0x0000000000007948 */ /* 0x000fea0003800000 */
[----:B------:R-:W-:Y:S01]  /*63f0*/  R2UR UR4, R48 ;  /* 0x00000000300472ca */ /* 0x000fe200000e0000 */
[--C-:B------:R-:W-:Y:S01]  /*6400*/  HADD2.F32 R50, -RZ, R0.reuse.H0_H0 ;  /* 0x20000000ff327230 */ /* 0x100fe20000004100 */
[----:B------:R-:W-:Y:S01]  /*6410*/  ISETP.NE.AND P6, PT, R2, RZ, PT ;  /* 0x000000ff0200720c */ /* 0x000fe20003fc5270 */
[----:B------:R-:W-:Y:S01]  /*6420*/  HADD2.F32 R51, -RZ, R0.H1_H1 ;  /* 0x30000000ff337230 */ /* 0x000fe20000004100 */
[-C--:B------:R-:W-:Y:S01]  /*6430*/  F2FP.F16.E4M3.UNPACK_B R0, R85.reuse.H1 ;  /* 0x00000055ff00723e */ /* 0x080fe200030006ff */
[----:B------:R-:W-:Y:S01]  /*6440*/  BSSY.RECONVERGENT B0, `(.L_x_101) ;  /* 0x000009b000007945 */ /* 0x000fe20003800200 */
[----:B------:R-:W-:Y:S02]  /*6450*/  F2FP.F16.E4M3.UNPACK_B R2, R85 ;  /* 0x00000055ff02723e */ /* 0x000fe400020006ff */
[----:B---3--:R-:W-:Y:S01]  /*6460*/  F2FP.F16.E4M3.UNPACK_B R3, R84.H1 ;  /* 0x00000054ff03723e */ /* 0x008fe200030006ff */
[--C-:B------:R-:W-:Y:S01]  /*6470*/  HADD2.F32 R56, -RZ, R0.reuse.H0_H0 ;  /* 0x20000000ff387230 */ /* 0x100fe20000004100 */
[----:B------:R-:W-:Y:S01]  /*6480*/  ISETP.NE.AND P0, PT, R112, RZ, PT ;  /* 0x000000ff7000720c */ /* 0x000fe20003f05270 */
[----:B------:R-:W-:Y:S01]  /*6490*/  HADD2.F32 R57, -RZ, R0.H1_H1 ;  /* 0x30000000ff397230 */ /* 0x000fe20000004100 */
[----:B------:R-:W-:Y:S01]  /*64a0*/  F2FP.F16.E4M3.UNPACK_B R0, R86 ;  /* 0x00000056ff00723e */ /* 0x000fe200020006ff */
[----:B-1----:R-:W-:Y:S01]  /*64b0*/  LDTM.16dp32bit_t0_t15.x32 R4, tmem[UR4] ;  /* 0x00000004000479ee */ /* 0x002fe20008a80000 */
[----:B------:R-:W2:Y:S01]  /*64c0*/  LDTM.16dp32bit_t16_t31.x32 R4, tmem[UR4+0x20] ;  /* 0x00002004000479ee */ /* 0x000ea20008aa0000 */
[--C-:B------:R-:W-:Y:S02]  /*64d0*/  HADD2.F32 R54, -RZ, R2.reuse.H0_H0 ;  /* 0x20000002ff367230 */ /* 0x100fe40000004100 */
[----:B------:R-:W-:Y:S01]  /*64e0*/  HADD2.F32 R55, -RZ, R2.H1_H1 ;  /* 0x30000002ff377230 */ /* 0x000fe20000004100 */
[-C--:B------:R-:W-:Y:S01]  /*64f0*/  F2FP.F16.E4M3.UNPACK_B R2, R87.reuse ;  /* 0x00000057ff02723e */ /* 0x080fe200020006ff */
[--C-:B------:R-:W-:Y:S02]  /*6500*/  HADD2.F32 R58, -RZ, R0.reuse.H0_H0 ;  /* 0x20000000ff3a7230 */ /* 0x100fe40000004100 */
[----:B------:R-:W-:Y:S01]  /*6510*/  HADD2.F32 R59, -RZ, R0.H1_H1 ;  /* 0x30000000ff3b7230 */ /* 0x000fe20000004100 */
[----:B------:R-:W-:Y:S01]  /*6520*/  F2FP.F16.E4M3.UNPACK_B R0, R87.H1 ;  /* 0x00000057ff00723e */ /* 0x000fe200030006ff */
[--C-:B------:R-:W-:Y:S02]  /*6530*/  HADD2.F32 R62, -RZ, R2.reuse.H0_H0 ;  /* 0x20000002ff3e7230 */ /* 0x100fe40000004100 */
[----:B------:R-:W-:Y:S01]  /*6540*/  HADD2.F32 R63, -RZ, R2.H1_H1 ;  /* 0x30000002ff3f7230 */ /* 0x000fe20000004100 */
[----:B------:R-:W-:Y:S01]  /*6550*/  F2FP.F16.E4M3.UNPACK_B R2, R88 ;  /* 0x00000058ff02723e */ /* 0x000fe200020006ff */
[--C-:B------:R-:W-:Y:S02]  /*6560*/  HADD2.F32 R64, -RZ, R0.reuse.H0_H0 ;  /* 0x20000000ff407230 */ /* 0x100fe40000004100 */
[----:B------:R-:W-:Y:S01]  /*6570*/  HADD2.F32 R65, -RZ, R0.H1_H1 ;  /* 0x30000000ff417230 */ /* 0x000fe20000004100 */
[----:B------:R-:W-:Y:S01]  /*6580*/  F2FP.F16.E4M3.UNPACK_B R0, R89 ;  /* 0x00000059ff00723e */ /* 0x000fe200020006ff */
[--C-:B------:R-:W-:Y:S02]  /*6590*/  HADD2.F32 R52, -RZ, R3.reuse.H0_H0 ;  /* 0x20000003ff347230 */ /* 0x100fe40000004100 */
[----:B------:R-:W-:Y:S01]  /*65a0*/  HADD2.F32 R53, -RZ, R3.H1_H1 ;  /* 0x30000003ff357230 */ /* 0x000fe20000004100 */
[----:B------:R-:W-:Y:S01]  /*65b0*/  F2FP.F16.E4M3.UNPACK_B R3, R86.H1 ;  /* 0x00000056ff03723e */ /* 0x000fe200030006ff */
[--C-:B------:R-:W-:Y:S02]  /*65c0*/  HADD2.F32 R70, -RZ, R0.reuse.H0_H0 ;  /* 0x20000000ff467230 */ /* 0x100fe40000004100 */
[----:B------:R-:W-:Y:S01]  /*65d0*/  HADD2.F32 R71, -RZ, R0.H1_H1 ;  /* 0x30000000ff477230 */ /* 0x000fe20000004100 */
[----:B------:R-:W-:Y:S01]  /*65e0*/  F2FP.F16.E4M3.UNPACK_B R0, R90 ;  /* 0x0000005aff00723e */ /* 0x000fe200020006ff */
[--C-:B------:R-:W-:Y:S02]  /*65f0*/  HADD2.F32 R66, -RZ, R2.reuse.H0_H0 ;  /* 0x20000002ff427230 */ /* 0x100fe40000004100 */
[C---:B--2---:R-:W-:Y:S01]  /*6600*/  FMUL R7, R47.reuse, R7 ;  /* 0x000000072f077220 */ /* 0x044fe20000400000 */
[----:B------:R-:W-:Y:S01]  /*6610*/  HADD2.F32 R67, -RZ, R2.H1_H1 ;  /* 0x30000002ff437230 */ /* 0x000fe20000004100 */
[----:B------:R-:W-:Y:S01]  /*6620*/  F2FP.F16.E4M3.UNPACK_B R2, R89.H1 ;  /* 0x00000059ff02723e */ /* 0x000fe200030006ff */
[--C-:B------:R-:W-:Y:S02]  /*6630*/  HADD2.F32 R60, -RZ, R3.reuse.H0_H0 ;  /* 0x20000003ff3c7230 */ /* 0x100fe40000004100 */
[C---:B------:R-:W-:Y:S01]  /*6640*/  FMUL R11, R47.reuse, R11 ;  /* 0x0000000b2f0b7220 */ /* 0x040fe20000400000 */
        /* <DEDUP_REMOVED lines=9> */
[----:B------:R-:W-:Y:S01]  /*66e0*/  F2FP.F16.E4M3.UNPACK_B R2, R91 ;  /* 0x0000005bff02723e */ /* 0x000fe200020006ff */
[--C-:B------:R-:W-:Y:S02]  /*66f0*/  HADD2.F32 R68, -RZ, R3.reuse.H0_H0 ;  /* 0x20000003ff447230 */ /* 0x100fe40000004100 */
[C---:B------:R-:W-:Y:S01]  /*6700*/  FMUL R23, R47.reuse, R23 ;  /* 0x000000172f177220 */ /* 0x040fe20000400000 */
[----:B------:R-:W-:Y:S01]  /*6710*/  HADD2.F32 R69, -RZ, R3.H1_H1 ;  /* 0x30000003ff457230 */ /* 0x000fe20000004100 */
[----:B------:R-:W-:Y:S01]  /*6720*/  F2FP.F16.E4M3.UNPACK_B R3, R90.H1 ;  /* 0x0000005aff03723e */ /* 0x000fe200030006ff */
[--C-:B------:R-:W-:Y:S02]  /*6730*/  HADD2.F32 R80, -RZ, R0.reuse.H0_H0 ;  /* 0x20000000ff507230 */ /* 0x100fe40000004100 */
[C---:B------:R-:W-:Y:S01]  /*6740*/  FMUL R27, R47.reuse, R27 ;  /* 0x0000001b2f1b7220 */ /* 0x040fe20000400000 */
[----:B------:R-:W-:Y:S02]  /*6750*/  HADD2.F32 R81, -RZ, R0.H1_H1 ;  /* 0x30000000ff517230 */ /* 0x000fe40000004100 */
[C---:B------:R-:W-:Y:S01]  /*6760*/  FMUL R0, R47.reuse, R4 ;  /* 0x000000042f007220 */ /* 0x040fe20000400000 */
[--C-:B------:R-:W-:Y:S02]  /*6770*/  HADD2.F32 R78, -RZ, R2.reuse.H0_H0 ;  /* 0x20000002ff4e7230 */ /* 0x100fe40000004100 */
[----:B------:R-:W-:Y:S01]  /*6780*/  FMUL R4, R47, R8 ;  /* 0x000000082f047220 */ /* 0x000fe20000400000 */
[----:B------:R-:W-:Y:S02]  /*6790*/  HADD2.F32 R79, -RZ, R2.H1_H1 ;  /* 0x30000002ff4f7230 */ /* 0x000fe40000004100 */
[----:B------:R-:W-:Y:S01]  /*67a0*/  FFMA R0, R49, R50, R0 ;  /* 0x0000003231007223 */ /* 0x000fe20000000000 */
[--C-:B------:R-:W-:Y:S02]  /*67b0*/  HADD2.F32 R77, -RZ, R3.reuse.H1_H1 ;  /* 0x30000003ff4d7230 */ /* 0x100fe40000004100 */
[C---:B------:R-:W-:Y:S01]  /*67c0*/  FMUL R2, R47.reuse, R5 ;  /* 0x000000052f027220 */ /* 0x040fe20000400000 */
[----:B------:R-:W-:Y:S02]  /*67d0*/  HADD2.F32 R76, -RZ, R3.H0_H0 ;  /* 0x20000003ff4c7230 */ /* 0x000fe40000004100 */
[C---:B------:R-:W-:Y:S01]  /*67e0*/  FMUL R3, R47.reuse, R6 ;  /* 0x000000062f037220 */ /* 0x040fe20000400000 */
[----:B------:R-:W-:Y:S01]  /*67f0*/  FMUL R5, R47, R9 ;  /* 0x000000092f057220 */ /* 0x000fe20000400000 */
[----:B------:R-:W-:Y:S01]  /*6800*/  FFMA R2, R49, R51, R2 ;  /* 0x0000003331027223 */ /* 0x000fe20000000002 */
[----:B------:R-:W-:Y:S01]  /*6810*/  FMUL R8, R47, R12 ;  /* 0x0000000c2f087220 */ /* 0x000fe20000400000 */
[C---:B------:R-:W-:Y:S01]  /*6820*/  FFMA R3, R49.reuse, R52, R3 ;  /* 0x0000003431037223 */ /* 0x040fe20000000003 */
[C---:B------:R-:W-:Y:S01]  /*6830*/  FFMA R7, R49.reuse, R53, R7 ;  /* 0x0000003531077223 */ /* 0x040fe20000000007 */
[C---:B------:R-:W-:Y:S01]  /*6840*/  FFMA R4, R49.reuse, R54, R4 ;  /* 0x0000003631047223 */ /* 0x040fe20000000004 */
[----:B------:R-:W-:Y:S01]  /*6850*/  FFMA R5, R49, R55, R5 ;  /* 0x0000003731057223 */ /* 0x000fe20000000005 */
[C---:B------:R-:W-:Y:S01]  /*6860*/  FMUL R9, R47.reuse, R13 ;  /* 0x0000000d2f097220 */ /* 0x040fe20000400000 */
[----:B------:R-:W-:Y:S01]  /*6870*/  FMUL R12, R47, R16 ;  /* 0x000000102f0c7220 */ /* 0x000fe20000400000 */
[----:B------:R-:W-:Y:S01]  /*6880*/  F2FP.SATFINITE.E4M3.F32.PACK_AB_MERGE_C R3, R7, R3, RZ ;  /* 0x000000030703723e */ /* 0x000fe200048070ff */
[C---:B------:R-:W-:Y:S01]  /*6890*/  FMUL R13, R47.reuse, R17 ;  /* 0x000000112f0d7220 */ /* 0x040fe20000400000 */
[C---:B------:R-:W-:Y:S01]  /*68a0*/  FMUL R16, R47.reuse, R20 ;  /* 0x000000142f107220 */ /* 0x040fe20000400000 */
[C---:B------:R-:W-:Y:S01]  /*68b0*/  FMUL R17, R47.reuse, R21 ;  /* 0x000000152f117220 */ /* 0x040fe20000400000 */
[----:B------:R-:W-:Y:S01]  /*68c0*/  F2FP.SATFINITE.E4M3.F32.PACK_AB_MERGE_C R52, R2, R0, R3 ;  /* 0x000000000234723e */ /* 0x000fe20004807003 */
[C---:B------:R-:W-:Y:S01]  /*68d0*/  FMUL R20, R47.reuse, R24 ;  /* 0x000000182f147220 */ /* 0x040fe20000400000 */
[----:B------:R-:W-:Y:S01]  /*68e0*/  SHF.L.U32 R0, R114, 0x4, RZ ;  /* 0x0000000472007819 */ /* 0x000fe200000006ff */
[C---:B------:R-:W-:Y:S01]  /*68f0*/  FMUL R21, R47.reuse, R25 ;  /* 0x000000192f157220 */ /* 0x040fe20000400000 */
[C---:B------:R-:W-:Y:S01]  /*6900*/  FMUL R24, R47.reuse, R28 ;  /* 0x0000001c2f187220 */ /* 0x040fe20000400000 */
[C---:B------:R-:W-:Y:S01]  /*6910*/  FMUL R25, R47.reuse, R29 ;  /* 0x0000001d2f197220 */ /* 0x040fe20000400000 */
[C---:B------:R-:W-:Y:S01]  /*6920*/  FMUL R28, R47.reuse, R32 ;  /* 0x000000202f1c7220 */ /* 0x040fe20000400000 */
[----:B------:R-:W-:Y:S01]  /*6930*/  FMUL R29, R47, R33 ;  /* 0x000000212f1d7220 */ /* 0x000fe20000400000 */
[----:B------:R-:W-:Y:S01]  /*6940*/  LEA R2, R107, UR51, 0x3 ;  /* 0x000000336b027c11 */ /* 0x000fe2000f8e18ff */
[C---:B------:R-:W-:Y:S01]  /*6950*/  FMUL R6, R47.reuse, R10 ;  /* 0x0000000a2f067220 */ /* 0x040fe20000400000 */
[C---:B------:R-:W-:Y:S01]  /*6960*/  FMUL R10, R47.reuse, R14 ;  /* 0x0000000e2f0a7220 */ /* 0x040fe20000400000 */
[----:B------:R-:W-:Y:S01]  /*6970*/  @P6 SHF.L.U32 R3, R106, 0x1f, RZ ;  /* 0x0000001f6a036819 */ /* 0x000fe200000006ff */
[----:B------:R-:W-:Y:S01]  /*6980*/  FMUL R14, R47, R18 ;  /* 0x000000122f0e7220 */ /* 0x000fe20000400000 */
[C---:B------:R-:W-:Y:S01]  /*6990*/  FFMA R6, R49.reuse, R56, R6 ;  /* 0x0000003831067223 */ /* 0x040fe20000000006 */
[C---:B------:R-:W-:Y:S01]  /*69a0*/  FFMA R11, R49.reuse, R57, R11 ;  /* 0x00000039310b7223 */ /* 0x040fe2000000000b */
[C---:B------:R-:W-:Y:S01]  /*69b0*/  FFMA R8, R49.reuse, R58, R8 ;  /* 0x0000003a31087223 */ /* 0x040fe20000000008 */
[C---:B------:R-:W-:Y:S01]  /*69c0*/  FFMA R9, R49.reuse, R59, R9 ;  /* 0x0000003b31097223 */ /* 0x040fe20000000009 */
[C---:B------:R-:W-:Y:S01]  /*69d0*/  FFMA R10, R49.reuse, R60, R10 ;  /* 0x0000003c310a7223 */ /* 0x040fe2000000000a */
[----:B------:R-:W-:Y:S01]  /*69e0*/  FFMA R15, R49, R61, R15 ;  /* 0x0000003d310f7223 */ /* 0x000fe2000000000f */
[----:B------:R-:W-:Y:S01]  /*69f0*/  F2FP.SATFINITE.E4M3.F32.PACK_AB_MERGE_C R6, R11, R6, RZ ;  /* 0x000000060b06723e */ /* 0x000fe200048070ff */
[C---:B------:R-:W-:Y:S01]  /*6a00*/  FFMA R12, R49.reuse, R62, R12 ;  /* 0x0000003e310c7223 */ /* 0x040fe2000000000c */
[C---:B------:R-:W-:Y:S01]  /*6a10*/  FFMA R13, R49.reuse, R63, R13 ;  /* 0x0000003f310d7223 */ /* 0x040fe2000000000d */
[----:B------:R-:W-:Y:S01]  /*6a20*/  FFMA R14, R49, R64, R14 ;  /* 0x00000040310e7223 */ /* 0x000fe2000000000e */
[----:B------:R-:W-:Y:S01]  /*6a30*/  F2FP.SATFINITE.E4M3.F32.PACK_AB_MERGE_C R10, R15, R10, RZ ;  /* 0x0000000a0f0a723e */ /* 0x000fe200048070ff */
[----:B------:R-:W-:Y:S01]  /*6a40*/  FMUL R18, R47, R22 ;  /* 0x000000162f127220 */ /* 0x000fe20000400000 */
[C---:B------:R-:W-:Y:S01]  /*6a50*/  FFMA R19, R49.reuse, R65, R19 ;  /* 0x0000004131137223 */ /* 0x040fe20000000013 */
[C---:B------:R-:W-:Y:S01]  /*6a60*/  FFMA R16, R49.reuse, R66, R16 ;  /* 0x0000004231107223 */ /* 0x040fe20000000010 */
[C---:B------:R-:W-:Y:S01]  /*6a70*/  FFMA R17, R49.reuse, R67, R17 ;  /* 0x0000004331117223 */ /* 0x040fe20000000011 */
[----:B------:R-:W-:Y:S01]  /*6a80*/  FFMA R18, R49, R68, R18 ;  /* 0x0000004431127223 */ /* 0x000fe20000000012 */
[----:B------:R-:W-:Y:S01]  /*6a90*/  FMUL R22, R47, R26 ;  /* 0x0000001a2f167220 */ /* 0x000fe20000400000 */
[C---:B------:R-:W-:Y:S01]  /*6aa0*/  FFMA R23, R49.reuse, R69, R23 ;  /* 0x0000004531177223 */ /* 0x040fe20000000017 */
[C---:B------:R-:W-:Y:S01]  /*6ab0*/  FFMA R20, R49.reuse, R70, R20 ;  /* 0x0000004631147223 */ /* 0x040fe20000000014 */
[C---:B------:R-:W-:Y:S01]  /*6ac0*/  FFMA R21, R49.reuse, R71, R21 ;  /* 0x0000004731157223 */ /* 0x040fe20000000015 */
[----:B------:R-:W-:Y:S01]  /*6ad0*/  FFMA R22, R49, R72, R22 ;  /* 0x0000004831167223 */ /* 0x000fe20000000016 */
[----:B------:R-:W-:Y:S01]  /*6ae0*/  FMUL R26, R47, R30 ;  /* 0x0000001e2f1a7220 */ /* 0x000fe20000400000 */
[----:B------:R-:W-:Y:S01]  /*6af0*/  FFMA R27, R49, R73, R27 ;  /* 0x00000049311b7223 */ /* 0x000fe2000000001b */
[----:B------:R-:W-:Y:S01]  /*6b00*/  FMUL R31, R47, R31 ;  /* 0x0000001f2f1f7220 */ /* 0x000fe20000400000 */
[C---:B------:R-:W-:Y:S01]  /*6b10*/  FFMA R24, R49.reuse, R74, R24 ;  /* 0x0000004a31187223 */ /* 0x040fe20000000018 */
[C---:B------:R-:W-:Y:S01]  /*6b20*/  FFMA R25, R49.reuse, R75, R25 ;  /* 0x0000004b31197223 */ /* 0x040fe20000000019 */
[----:B------:R-:W-:Y:S01]  /*6b30*/  FFMA R26, R49, R76, R26 ;  /* 0x0000004c311a7223 */ /* 0x000fe2000000001a */
[----:B------:R-:W-:Y:S01]  /*6b40*/  FMUL R30, R47, R34 ;  /* 0x000000222f1e7220 */ /* 0x000fe20000400000 */
[----:B------:R-:W-:Y:S01]  /*6b50*/  FFMA R31, R49, R77, R31 ;  /* 0x0000004d311f7223 */ /* 0x000fe2000000001f */
[----:B------:R-:W-:Y:S01]  /*6b60*/  FMUL R35, R47, R35 ;  /* 0x000000232f237220 */ /* 0x000fe20000400000 */
[----:B------:R-:W-:Y:S01]  /*6b70*/  F2FP.SATFINITE.E4M3.F32.PACK_AB_MERGE_C R14, R19, R14, RZ ;  /* 0x0000000e130e723e */ /* 0x000fe200048070ff */
[C---:B------:R-:W-:Y:S01]  /*6b80*/  FFMA R28, R49.reuse, R78, R28 ;  /* 0x0000004e311c7223 */ /* 0x040fe2000000001c */
[C---:B------:R-:W-:Y:S01]  /*6b90*/  FFMA R29, R49.reuse, R79, R29 ;  /* 0x0000004f311d7223 */ /* 0x040fe2000000001d */
[----:B------:R-:W-:Y:S01]  /*6ba0*/  FFMA R30, R49, R80, R30 ;  /* 0x00000050311e7223 */ /* 0x000fe2000000001e */
[----:B------:R-:W-:Y:S01]  /*6bb0*/  F2FP.SATFINITE.E4M3.F32.PACK_AB_MERGE_C R18, R23, R18, RZ ;  /* 0x000000121712723e */ /* 0x000fe200048070ff */
[----:B------:R-:W-:Y:S01]  /*6bc0*/  FFMA R35, R49, R81, R35 ;  /* 0x0000005131237223 */ /* 0x000fe20000000023 */
[----:B------:R-:W-:Y:S02]  /*6bd0*/  F2FP.SATFINITE.E4M3.F32.PACK_AB_MERGE_C R53, R5, R4, R6 ;  /* 0x000000040535723e */ /* 0x000fe40004807006 */
[----:B------:R-:W-:Y:S02]  /*6be0*/  F2FP.SATFINITE.E4M3.F32.PACK_AB_MERGE_C R54, R9, R8, R10 ;  /* 0x000000080936723e */ /* 0x000fe4000480700a */
[----:B------:R-:W-:Y:S02]  /*6bf0*/  F2FP.SATFINITE.E4M3.F32.PACK_AB_MERGE_C R55, R13, R12, R14 ;  /* 0x0000000c0d37723e */ /* 0x000fe4000480700e */
[----:B------:R-:W-:Y:S02]  /*6c00*/  F2FP.SATFINITE.E4M3.F32.PACK_AB_MERGE_C R16, R17, R16, R18 ;  /* 0x000000101110723e */ /* 0x000fe40004807012 */
[----:B------:R-:W-:Y:S01]  /*6c10*/  F2FP.SATFINITE.E4M3.F32.PACK_AB_MERGE_C R17, R27, R22, RZ ;  /* 0x000000161b11723e */ /* 0x000fe200048070ff */
[----:B------:R1:W-:Y:S01]  /*6c20*/  STS.128 [R110+UR51+0x2200], R52 ;  /* 0x002200346e007988 */ /* 0x0003e20008000c33 */
[----:B------:R-:W-:Y:S02]  /*6c30*/  F2FP.SATFINITE.E4M3.F32.PACK_AB_MERGE_C R18, R31, R26, RZ ;  /* 0x0000001a1f12723e */ /* 0x000fe400048070ff */
[----:B------:R-:W-:Y:S02]  /*6c40*/  F2FP.SATFINITE.E4M3.F32.PACK_AB_MERGE_C R19, R35, R30, RZ ;  /* 0x0000001e2313723e */ /* 0x000fe400048070ff */
[----:B------:R-:W-:Y:S02]  /*6c50*/  IADD3 R77, PT, PT, R110, UR51, RZ ;  /* 0x000000336e4d7c10 */ /* 0x000fe4000fffe0ff */
[----:B------:R-:W-:Y:S02]  /*6c60*/  F2FP.SATFINITE.E4M3.F32.PACK_AB_MERGE_C R17, R21, R20, R17 ;  /* 0x000000141511723e */ /* 0x000fe40004807011 */
[----:B------:R-:W-:Y:S02]  /*6c70*/  F2FP.SATFINITE.E4M3.F32.PACK_AB_MERGE_C R18, R25, R24, R18 ;  /* 0x000000181912723e */ /* 0x000fe40004807012 */
[----:B------:R-:W-:Y:S02]  /*6c80*/  F2FP.SATFINITE.E4M3.F32.PACK_AB_MERGE_C R19, R29, R28, R19 ;  /* 0x0000001c1d13723e */ /* 0x000fe40004807013 */
[----:B------:R-:W-:Y:S05]  /*6c90*/  IADD3 R77, PT, PT, R77, R0, RZ ;  /* 0x000000004d4d7210 */ /* 0x000fea0007ffe0ff */
[----:B------:R1:W-:Y:S01]  /*6ca0*/  STS.128 [R77+0x2210], R16 ;  /* 0x002210104d007388 */ /* 0x0003e20000000c00 */
[----:B------:R-:W-:Y:S01]  /*6cb0*/  @!PT LDS RZ, [RZ] ;  /* 0x00000000fffff984 */ /* 0x000fe20000000800 */
[----:B------:R-:W-:Y:S01]  /*6cc0*/  @!PT LDS RZ, [RZ] ;  /* 0x00000000fffff984 */ /* 0x000fe20000000800 */
[----:B------:R-:W-:Y:S01]  /*6cd0*/  @!PT LDS RZ, [RZ] ;  /* 0x00000000fffff984 */ /* 0x000fe20000000800 */
[----:B------:R-:W-:Y:S01]  /*6ce0*/  @!PT LDS RZ, [RZ] ;  /* 0x00000000fffff984 */ /* 0x000fe20000000800 */
[----:B------:R2:W-:Y:S07]  /*6cf0*/  MEMBAR.ALL.CTA ;  /* 0x0000000000007992 */ /* 0x0005ee0000008000 */
[----:B--2---:R-:W2:Y:S02]  /*6d00*/  FENCE.VIEW.ASYNC.S ;  /* 0x00000000000073c6 */ /* 0x004ea40000000000 */
[----:B--2---:R-:W-:Y:S06]  /*6d10*/  BAR.SYNC.DEFER_BLOCKING 0x1, 0x80 ;  /* 0x0042000000007b1d */ /* 0x004fec0000010000 */
[----:B------:R-:W-:Y:S05]  /*6d20*/  @P0 BRA `(.L_x_102) ;  /* 0x0000000000300947 */ /* 0x000fea0003800000 */
[----:B------:R-:W-:Y:S01]  /*6d30*/  UIADD3 UR6, UPT, UPT, UR51, 0x2200, URZ ;  /* 0x0000220033067890 */ /* 0x000fe2000fffe0ff */
[----:B------:R-:W-:Y:S01]  /*6d40*/  R2UR UR42, R119 ;  /* 0x00000000772a72ca */ /* 0x000fe200000e0000 */
[----:B------:R-:W-:Y:S01]  /*6d50*/  UIADD3 UR4, UP0, UPT, UR54, 0x680, URZ ;  /* 0x0000068036047890 */ /* 0x000fe2000ff1e0ff */
[----:B------:R-:W-:Y:S02]  /*6d60*/  R2UR UR43, R117 ;  /* 0x00000000752b72ca */ /* 0x000fe400000e0000 */
[----:B------:R-:W-:Y:S01]  /*6d70*/  R2UR UR44, R118 ;  /* 0x00000000762c72ca */ /* 0x000fe200000e0000 */
[----:B------:R-:W-:Y:S01]  /*6d80*/  IMAD.U32 R115, RZ, RZ, UR6 ;  /* 0x00000006ff737e24 */ /* 0x000fe2000f8e00ff */
[----:B------:R-:W-:Y:S04]  /*6d90*/  UIADD3.X UR5, UPT, UPT, URZ, UR55, URZ, UP0, !UPT ;  /* 0x00000037ff057290 */ /* 0x000fe800087fe4ff */
[----:B------:R-:W-:Y:S11]  /*6da0*/  R2UR UR40, R115 ;  /* 0x00000000732872ca */ /* 0x000ff600000e0000 */
[----:B------:R-:W-:Y:S02]  /*6db0*/  @!UPT UIADD3 URZ, UPT, UPT, URZ, URZ, URZ ;  /* 0x000000fffffff290 */ /* 0x000fe4000fffe0ff */
[----:B------:R2:W-:Y:S01]  /*6dc0*/  UTMASTG.4D.IM2COL [UR40], [UR4] ;  /* 0x00000028040073b5 */ /* 0x0005e20008058000 */
[----:B------:R0:W-:Y:S01]  /*6dd0*/  UTMACMDFLUSH ;  /* 0x00000000000079b7 */ /* 0x0001e20000000000 */
[----:B--2---:R-:W-:Y:S04]  /*6de0*/  DEPBAR.LE SB0, 0x1 ;  /* 0x000080400000791a */ /* 0x004fe80000000000 */
.L_x_102:
[----:B------:R-:W-:Y:S05]  /*6df0*/  BSYNC.RECONVERGENT B0 ;  /* 0x0000000000007941 */ /* 0x000fea0003800200 */
.L_x_101:
[----:B------:R-:W-:Y:S06]  /*6e00*/  BAR.SYNC.DEFER_BLOCKING 0x1, 0x80 ;  /* 0x0042000000007b1d */ /* 0x000fec0000010000 */
[----:B------:R-:W2:Y:S01]  /*6e10*/  @P6 SYNCS.PHASECHK.TRANS64.TRYWAIT P0, [R2+URZ+0x110], R3 ;  /* 0x00011003020065a7 */ /* 0x000ea200080011ff */
[----:B------:R-:W-:Y:S01]  /*6e20*/  BSSY B1, `(.L_x_103) ;  /* 0x0000020000017945 */ /* 0x000fe20003800000 */
[----:B--2---:R-:W-:Y:S03]  /*6e30*/  @P6 SEL R121, RZ, 0x1, !P0 ;  /* 0x00000001ff796807 */ /* 0x004fe60004000000 */
[----:B------:R-:W-:Y:S05]  /*6e40*/  @!P6 BRA `(.L_x_104) ;  /* 0x000000000074e947 */ /* 0x000fea0003800000 */
[----:B------:R-:W-:Y:S01]  /*6e50*/  ISETP.NE.AND P1, PT, R122, RZ, PT ;  /* 0x000000ff7a00720c */ /* 0x000fe20003f25270 */
[----:B------:R-:W2:Y:S01]  /*6e60*/  S2R R3, SR_CgaCtaId ;  /* 0x0000000000037919 */ /* 0x000ea20000008800 */
[----:B------:R-:W-:Y:S01]  /*6e70*/  ISETP.NE.AND P0, PT, R121, RZ, PT ;  /* 0x000000ff7900720c */ /* 0x000fe20003f05270 */
[----:B------:R-:W-:Y:S10]  /*6e80*/  BSSY B0, `(.L_x_105) ;  /* 0x0000008000007945 */ /* 0x000ff40003800000 */
[----:B------:R-:W-:Y:S05]  /*6e90*/  @P1 IMAD R4, R107, 0x1000, R110 ;  /* 0x000010006b041824 */ /* 0x000fea00078e026e */
[----:B------:R-:W-:Y:S05]  /*6ea0*/  @P1 IADD3 R5, PT, PT, R4, UR51, RZ ;  /* 0x0000003304051c10 */ /* 0x000fea000fffe0ff */
[----:B------:R-:W-:Y:S01]  /*6eb0*/  @P1 IMAD.IADD R5, R5, 0x1, R0 ;  /* 0x0000000105051824 */ /* 0x000fe200078e0200 */
[----:B------:R-:W-:Y:S06]  /*6ec0*/  @P0 BRA `(.L_x_106) ;  /* 0x00000000000c0947 */ /* 0x000fec0003800000 */
[----:B------:R-:W-:Y:S04]  /*6ed0*/  SHF.L.U32 R0, R106, 0x1f, RZ ;  /* 0x0000001f6a007819 */ /* 0x000fe800000006ff */
[----:B------:R-:W3:Y:S02]  /*6ee0*/  SYNCS.PHASECHK.TRANS64.TRYWAIT P0, [R2+URZ+0x110], R0 ;  /* 0x00011000020075a7 */ /* 0x000ee400080011ff */
[----:B---3--:R-:W-:Y:S05]  /*6ef0*/  @!P0 BRA `(.L_x_107) ;  /* 0x00000018007c8947 */ /* 0x008fea0003800000 */
.L_x_106:
[----:B------:R-:W-:Y:S05]  /*6f00*/  BSYNC B0 ;  /* 0x0000000000007941 */ /* 0x000fea0003800000 */
.L_x_105:
[----:B------:R-:W-:Y:S01]  /*6f10*/  ISETP.NE.AND P0, PT, R122, RZ, PT ;  /* 0x000000ff7a00720c */ /* 0x000fe20003f05270 */
[----:B---3--:R-:W-:Y:S02]  /*6f20*/  VIADD R2, R2, 0x120 ;  /* 0x0000012002027836 */ /* 0x008fe40000000000 */
[----:B------:R-:W-:Y:S03]  /*6f30*/  VIADD R107, R107, 0x1 ;  /* 0x000000016b6b7836 */ /* 0x000fe60000000000 */
[----:B--2---:R-:W-:Y:S07]  /*6f40*/  PRMT R2, R3, 0x654, R2 ;  /* 0x0000065403027816 */ /* 0x004fee0000000002 */
[----:B------:R2:W3:Y:S04]  /*6f50*/  @P0 LDS.128 R84, [R4+UR51+0x200] ;  /* 0x0002003304540984 */ /* 0x0004e80008000c00 */
[----:B------:R2:W4:Y:S01]  /*6f60*/  @P0 LDS.128 R88, [R5+0x210] ;  /* 0x0002100005580984 */ /* 0x0005220000000c00 */
[C---:B------:R-:W-:Y:S01]  /*6f70*/  ISETP.NE.AND P0, PT, R107.reuse, 0x2, PT ;  /* 0x000000026b00780c */ /* 0x040fe20003f05270 */
[----:B------:R-:W-:Y:S01]  /*6f80*/  @!PT LDS RZ, [RZ] ;  /* 0x00000000fffff984 */ /* 0x000fe20000000800 */
[----:B------:R-:W-:Y:S01]  /*6f90*/  @!PT LDS RZ, [RZ] ;  /* 0x00000000fffff984 */ /* 0x000fe20000000800 */
[----:B------:R-:W-:Y:S01]  /*6fa0*/  @!PT LDS RZ, [RZ] ;  /* 0x00000000fffff984 */ /* 0x000fe20000000800 */
[----:B------:R-:W-:Y:S01]  /*6fb0*/  @!PT LDS RZ, [RZ] ;  /* 0x00000000fffff984 */ /* 0x000fe20000000800 */
[----:B------:R5:W-:Y:S06]  /*6fc0*/  MEMBAR.ALL.CTA ;  /* 0x0000000000007992 */ /* 0x000bec0000008000 */
[----:B-----5:R-:W5:Y:S01]  /*6fd0*/  FENCE.VIEW.ASYNC.S ;  /* 0x00000000000073c6 */ /* 0x020f620000000000 */
[----:B------:R-:W-:Y:S02]  /*6fe0*/  SEL R0, RZ, 0x1, P0 ;  /* 0x00000001ff007807 */ /* 0x000fe40000000000 */
[----:B------:R-:W-:Y:S02]  /*6ff0*/  SEL R107, R107, RZ, P0 ;  /* 0x000000ff6b6b7207 */ /* 0x000fe40000000000 */
[----:B------:R-:W-:Y:S01]  /*7000*/  LOP3.LUT R106, R106, R0, RZ, 0x3c, !PT ;  /* 0x000000006a6a7212 */ /* 0x000fe200078e3cff */
[----:B-----5:R2:W-:Y:S06]  /*7010*/  SYNCS.ARRIVE.TRANS64.RED.A1T0 RZ, [R2+URZ], RZ ;  /* 0x000000ff02ff79a7 */ /* 0x0205ec00081004ff */
.L_x_104:
[----:B------:R-:W-:Y:S05]  /*7020*/  BSYNC B1 ;  /* 0x0000000000017941 */ /* 0x000fea0003800000 */
.L_x_103:
[----:B------:R-:W-:Y:S05]  /*7030*/  VIADD R0, R48, 0x40 ;  /* 0x0000004030007836 */ /* 0x000fea0000000000 */
[----:B------:R-:W-:Y:S04]  /*7040*/  SHF.R.U32.HI R0, RZ, 0x15, R0 ;  /* 0x00000015ff007819 */ /* 0x000fe80000011600 */
[----:B------:R-:W-:Y:S11]  /*7050*/  LOP3.LUT P0, RZ, R0, 0x3, R113, 0x48, !PT ;  /* 0x0000000300ff7812 */ /* 0x000ff60007804871 */
[----:B------:R-:W-:Y:S02]  /*7060*/  @!UPT UIADD3 URZ, UPT, UPT, URZ, URZ, URZ ;  /* 0x000000fffffff290 */ /* 0x000fe4000fffe0ff */
[----:B------:R-:W-:Y:S05]  /*7070*/  @!P0 BRA `(.L_x_108) ;  /* 0x0000000000408947 */ /* 0x000fea0003800000 */
[----:B------:R-:W5:Y:S01]  /*7080*/  LDCU.64 UR8, c[0x4][0x70] ;  /* 0x01000e00ff0877ac */ /* 0x000f620008000a00 */
[----:B------:R-:W-:Y:S01]  /*7090*/  MOV R3, 0x0 ;  /* 0x0000000000037802 */ /* 0x000fe20000000f00 */
[----:B------:R-:W-:Y:S02]  /*70a0*/  HFMA2 R12, -RZ, RZ, 0, 5.9604644775390625e-08 ;  /* 0x00000001ff0c7431 */ /* 0x000fe400000001ff */
[----:B------:R-:W-:Y:S02]  /*70b0*/  IMAD.MOV.U32 R8, RZ, RZ, 0x192 ;  /* 0x00000192ff087424 */ /* 0x000fe400078e00ff */
[----:B------:R-:W-:Y:S01]  /*70c0*/  IMAD.MOV.U32 R13, RZ, RZ, RZ ;  /* 0x000000ffff0d7224 */ /* 0x000fe200078e00ff */
[----:B------:R-:W1:Y:S01]  /*70d0*/  LDCU.64 UR6, c[0x4][0x78] ;  /* 0x01000f00ff0677ac */ /* 0x000e620008000a00 */
[----:B--2---:R-:W2:Y:S01]  /*70e0*/  LDC.64 R2, c[0x4][R3] ;  /* 0x0100000003027b82 */ /* 0x004ea20000000a00 */
[----:B------:R-:W3:Y:S01]  /*70f0*/  LDCU.64 UR4, c[0x4][0x10] ;  /* 0x01000200ff0477ac */ /* 0x000ee20008000a00 */
[----:B-----5:R-:W-:Y:S01]  /*7100*/  MOV R5, UR9 ;  /* 0x0000000900057c02 */ /* 0x020fe20008000f00 */
[----:B------:R-:W-:Y:S01]  /*7110*/  IMAD.U32 R4, RZ, RZ, UR8 ;  /* 0x00000008ff047e24 */ /* 0x000fe2000f8e00ff */
[----:B-1----:R-:W-:Y:S01]  /*7120*/  MOV R7, UR7 ;  /* 0x0000000700077c02 */ /* 0x002fe20008000f00 */
[----:B------:R-:W-:Y:S01]  /*7130*/  IMAD.U32 R6, RZ, RZ, UR6 ;  /* 0x00000006ff067e24 */ /* 0x000fe2000f8e00ff */
[----:B---3--:R-:W-:Y:S01]  /*7140*/  MOV R11, UR5 ;  /* 0x00000005000b7c02 */ /* 0x008fe20008000f00 */
[----:B------:R-:W-:Y:S02]  /*7150*/  IMAD.U32 R10, RZ, RZ, UR4 ;  /* 0x00000004ff0a7e24 */ /* 0x000fe4000f8e00ff */
[----:B------:R-:W-:Y:S07]  /*7160*/  LEPC R20, `(.L_x_108) ;  /* 0x000000001014794e */ /* 0x000fee0000000000 */
[----:B--2-4-:R-:W-:Y:S05]  /*7170*/  CALL.ABS.NOINC R2 ;  /* 0x0000000002007343 */ /* 0x014fea0003c00000 */
.L_x_108:
[----:B------:R-:W-:Y:S01]  /*7180*/  ISETP.NE.AND P0, PT, R112, RZ, PT ;  /* 0x000000ff7000720c */ /* 0x000fe20003f05270 */
[----:B------:R-:W-:Y:S05]  /*7190*/  WARPSYNC.ALL ;  /* 0x0000000000007948 */ /* 0x000fea0003800000 */
[----:B------:R-:W-:Y:S01]  /*71a0*/  R2UR UR4, R48 ;  /* 0x00000000300472ca */ /* 0x000fe200000e0000 */
[----:B------:R-:W-:Y:S01]  /*71b0*/  BSSY.RECONVERGENT B0, `(.L_x_109) ;  /* 0x000009d000007945 */ /* 0x000fe20003800200 */
[-C--:B--23--:R-:W-:Y:S02]  /*71c0*/  F2FP.F16.E4M3.UNPACK_B R2, R84.reuse ;  /* 0x00000054ff02723e */ /* 0x08cfe400020006ff */
[----:B------:R-:W-:Y:S02]  /*71d0*/  F2FP.F16.E4M3.UNPACK_B R84, R84.H1 ;  /* 0x00000054ff54723e */ /* 0x000fe400030006ff */
[-C--:B------:R-:W-:Y:S01]  /*71e0*/  F2FP.F16.E4M3.UNPACK_B R51, R85.reuse ;  /* 0x00000055ff33723e */ /* 0x080fe200020006ff */
[--C-:B------:R-:W-:Y:S01]  /*71f0*/  HADD2.F32 R0, -RZ, R2.reuse.H0_H0 ;  /* 0x20000002ff007230 */ /* 0x100fe20000004100 */
[----:B------:R-:W-:Y:S01]  /*7200*/  F2FP.F16.E4M3.UNPACK_B R85, R85.H1 ;  /* 0x00000055ff55723e */ /* 0x000fe200030006ff */
[----:B------:R-:W-:Y:S01]  /*7210*/  HADD2.F32 R2, -RZ, R2.H1_H1 ;  /* 0x30000002ff027230 */ /* 0x000fe20000004100 */
[-C--:B-1----:R-:W-:Y:S01]  /*7220*/  F2FP.F16.E4M3.UNPACK_B R55, R86.reuse ;  /* 0x00000056ff37723e */ /* 0x082fe200020006ff */
[--C-:B------:R-:W-:Y:S01]  /*7230*/  HADD2.F32 R3, -RZ, R84.reuse.H0_H0 ;  /* 0x20000054ff037230 */ /* 0x100fe20000004100 */
[----:B------:R-:W-:Y:S01]  /*7240*/  F2FP.F16.E4M3.UNPACK_B R86, R86.H1 ;  /* 0x00000056ff56723e */ /* 0x000fe200030006ff */
[----:B------:R-:W-:Y:S01]  /*7250*/  LDTM.16dp32bit_t0_t15.x32 R4, tmem[UR4+0x40] ;  /* 0x00004004000479ee */ /* 0x000fe20008a80000 */
[----:B------:R-:W1:Y:S01]  /*7260*/  LDTM.16dp32bit_t16_t31.x32 R4, tmem[UR4+0x60] ;  /* 0x00006004000479ee */ /* 0x000e620008aa0000 */
[----:B------:R-:W-:Y:S01]  /*7270*/  NOP ;  /* 0x0000000000007918 */ /* 0x000fe20000000000 */
[--C-:B------:R-:W-:Y:S01]  /*7280*/  HADD2.F32 R50, -RZ, R51.reuse.H0_H0 ;  /* 0x20000033ff327230 */ /* 0x100fe20000004100 */
[----:B------:R-:W-:Y:S01]  /*7290*/  R2UR UR5, R120 ;  /* 0x00000000780572ca */ /* 0x000fe200000e0000 */
[----:B------:R-:W-:Y:S01]  /*72a0*/  HADD2.F32 R51, -RZ, R51.H1_H1 ;  /* 0x30000033ff337230 */ /* 0x000fe20000004100 */
[----:B------:R-:W-:Y:S01]  /*72b0*/  F2FP.F16.E4M3.UNPACK_B R59, R87 ;  /* 0x00000057ff3b723e */ /* 0x000fe200020006ff */
[--C-:B------:R-:W-:Y:S01]  /*72c0*/  HADD2.F32 R54, -RZ, R55.reuse.H0_H0 ;  /* 0x20000037ff367230 */ /* 0x100fe20000004100 */
[----:B----4-:R-:W-:Y:S01]  /*72d0*/  F2FP.F16.E4M3.UNPACK_B R63, R88 ;  /* 0x00000058ff3f723e */ /* 0x010fe200020006ff */
[----:B------:R-:W-:Y:S01]  /*72e0*/  HADD2.F32 R55, -RZ, R55.H1_H1 ;  /* 0x30000037ff377230 */ /* 0x000fe20000004100 */
[----:B------:R-:W-:Y:S01]  /*72f0*/  F2FP.F16.E4M3.UNPACK_B R67, R89 ;  /* 0x00000059ff43723e */ /* 0x000fe200020006ff */
[--C-:B------:R-:W-:Y:S01]  /*7300*/  HADD2.F32 R58, -RZ, R59.reuse.H0_H0 ;  /* 0x2000003bff3a7230 */ /* 0x100fe20000004100 */
[----:B------:R-:W-:Y:S01]  /*7310*/  F2FP.F16.E4M3.UNPACK_B R71, R90 ;  /* 0x0000005aff47723e */ /* 0x000fe200020006ff */
[----:B------:R-:W-:Y:S01]  /*7320*/  HADD2.F32 R59, -RZ, R59.H1_H1 ;  /* 0x3000003bff3b7230 */ /* 0x000fe20000004100 */
[----:B------:R-:W-:Y:S01]  /*7330*/  F2FP.F16.E4M3.UNPACK_B R74, R91 ;  /* 0x0000005bff4a723e */ /* 0x000fe200020006ff */
[--C-:B------:R-:W-:Y:S01]  /*7340*/  HADD2.F32 R62, -RZ, R63.reuse.H0_H0 ;  /* 0x2000003fff3e7230 */ /* 0x100fe20000004100 */
[----:B------:R-:W-:Y:S01]  /*7350*/  F2FP.F16.E4M3.UNPACK_B R87, R87.H1 ;  /* 0x00000057ff57723e */ /* 0x000fe200030006ff */
[----:B------:R-:W-:Y:S01]  /*7360*/  UIADD3 UR5, UPT, UPT, UR5, 0x160, URZ ;  /* 0x0000016005057890 */ /* 0x000fe2000fffe0ff */
[----:B------:R-:W-:Y:S01]  /*7370*/  HADD2.F32 R63, -RZ, R63.H1_H1 ;  /* 0x3000003fff3f7230 */ /* 0x000fe20000004100 */
[----:B------:R-:W-:Y:S01]  /*7380*/  F2FP.F16.E4M3.UNPACK_B R88, R88.H1 ;  /* 0x00000058ff58723e */ /* 0x000fe200030006ff */
[--C-:B------:R-:W-:Y:S01]  /*7390*/  HADD2.F32 R66, -RZ, R67.reuse.H0_H0 ;  /* 0x20000043ff427230 */ /* 0x100fe20000004100 */
[----:B------:R-:W-:Y:S01]  /*73a0*/  UPRMT UR5, UR45, 0x654, UR5 ;  /* 0x000006542d057896 */ /* 0x000fe20008000005 */
[----:B------:R-:W-:Y:S01]  /*73b0*/  HADD2.F32 R67, -RZ, R67.H1_H1 ;  /* 0x30000043ff437230 */ /* 0x000fe20000004100 */
[----:B------:R-:W-:Y:S01]  /*73c0*/  F2FP.F16.E4M3.UNPACK_B R89, R89.H1 ;  /* 0x00000059ff59723e */ /* 0x000fe200030006ff */
[--C-:B------:R-:W-:Y:S02]  /*73d0*/  HADD2.F32 R70, -RZ, R71.reuse.H0_H0 ;  /* 0x20000047ff467230 */ /* 0x100fe40000004100 */
[C---:B-1----:R-:W-:Y:S01]  /*73e0*/  FMUL R4, R47.reuse, R4 ;  /* 0x000000042f047220 */ /* 0x042fe20000400000 */
[C---:B------:R-:W-:Y:S01]  /*73f0*/  FMUL R5, R47.reuse, R5 ;  /* 0x000000052f057220 */ /* 0x040fe20000400000 */
[C---:B------:R-:W-:Y:S01]  /*7400*/  FMUL R8, R47.reuse, R8 ;  /* 0x000000082f087220 */ /* 0x040fe20000400000 */
[----:B------:R-:W-:Y:S01]  /*7410*/  FMUL R9, R47, R9 ;  /* 0x000000092f097220 */ /* 0x000fe20000400000 */
[C---:B------:R-:W-:Y:S01]  /*7420*/  FFMA R4, R49.reuse, R0, R4 ;  /* 0x0000000031047223 */ /* 0x040fe20000000004 */
[----:B------:R-:W-:Y:S01]  /*7430*/  SYNCS.ARRIVE.TRANS64.RED.A1T0 RZ, [UR5], RZ ;  /* 0x000000ffffff79a7 */ /* 0x000fe20008100405 */
[----:B------:R-:W-:Y:S01]  /*7440*/  FFMA R5, R49, R2, R5 ;  /* 0x0000000231057223 */ /* 0x000fe20000000005 */
[C---:B------:R-:W-:Y:S01]  /*7450*/  FMUL R12, R47.reuse, R12 ;  /* 0x0000000c2f0c7220 */ /* 0x040fe20000400000 */
[C---:B------:R-:W-:Y:S01]  /*7460*/  FMUL R13, R47.reuse, R13 ;  /* 0x0000000d2f0d7220 */ /* 0x040fe20000400000 */
[C---:B------:R-:W-:Y:S01]  /*7470*/  FMUL R16, R47.reuse, R16 ;  /* 0x000000102f107220 */ /* 0x040fe20000400000 */
[C---:B------:R-:W-:Y:S01]  /*7480*/  FMUL R17, R47.reuse, R17 ;  /* 0x000000112f117220 */ /* 0x040fe20000400000 */
[C---:B------:R-:W-:Y:S01]  /*7490*/  FMUL R0, R47.reuse, R20 ;  /* 0x000000142f007220 */ /* 0x040fe20000400000 */
[C---:B------:R-:W-:Y:S01]  /*74a0*/  FMUL R2, R47.reuse, R21 ;  /* 0x000000152f027220 */ /* 0x040fe20000400000 */
[C---:B------:R-:W-:Y:S01]  /*74b0*/  FMUL R20, R47.reuse, R25 ;  /* 0x000000192f147220 */ /* 0x040fe20000400000 */
[----:B------:R-:W-:Y:S02]  /*74c0*/  HADD2.F32 R71, -RZ, R71.H1_H1 ;  /* 0x30000047ff477230 */ /* 0x000fe40000004100 */
[C---:B------:R-:W-:Y:S01]  /*74d0*/  FMUL R25, R47.reuse, R30 ;  /* 0x0000001e2f197220 */ /* 0x040fe20000400000 */
[C---:B------:R-:W-:Y:S01]  /*74e0*/  FMUL R30, R47.reuse, R35 ;  /* 0x000000232f1e7220 */ /* 0x040fe20000400000 */
[----:B------:R-:W-:Y:S02]  /*74f0*/  HADD2.F32 R48, -RZ, R84.H1_H1 ;  /* 0x30000054ff307230 */ /* 0x000fe40000004100 */
[C---:B------:R-:W-:Y:S01]  /*7500*/  FMUL R6, R47.reuse, R6 ;  /* 0x000000062f067220 */ /* 0x040fe20000400000 */
[C---:B------:R-:W-:Y:S01]  /*7510*/  FMUL R7, R47.reuse, R7 ;  /* 0x000000072f077220 */ /* 0x040fe20000400000 */
[--C-:B------:R-:W-:Y:S02]  /*7520*/  HADD2.F32 R52, -RZ, R85.reuse.H0_H0 ;  /* 0x20000055ff347230 */ /* 0x100fe40000004100 */
[----:B------:R-:W-:Y:S01]  /*7530*/  FMUL R10, R47, R10 ;  /* 0x0000000a2f0a7220 */ /* 0x000fe20000400000 */
[C---:B------:R-:W-:Y:S01]  /*7540*/  FFMA R6, R49.reuse, R3, R6 ;  /* 0x0000000331067223 */ /* 0x040fe20000000006 */
[----:B------:R-:W-:Y:S02]  /*7550*/  HADD2.F32 R53, -RZ, R85.H1_H1 ;  /* 0x30000055ff357230 */ /* 0x000fe40000004100 */
[C---:B------:R-:W-:Y:S01]  /*7560*/  FFMA R7, R49.reuse, R48, R7 ;  /* 0x0000003031077223 */ /* 0x040fe20000000007 */
[C---:B------:R-:W-:Y:S01]  /*7570*/  FFMA R8, R49.reuse, R50, R8 ;  /* 0x0000003231087223 */ /* 0x040fe20000000008 */
[C---:B------:R-:W-:Y:S01]  /*7580*/  FFMA R9, R49.reuse, R51, R9 ;  /* 0x0000003331097223 */ /* 0x040fe20000000009 */
[----:B------:R-:W-:Y:S01]  /*7590*/  FFMA R10, R49, R52, R10 ;  /* 0x00000034310a7223 */ /* 0x000fe2000000000a */
[--C-:B------:R-:W-:Y:S01]  /*75a0*/  HADD2.F32 R48, -RZ, R74.reuse.H0_H0 ;  /* 0x2000004aff307230 */ /* 0x100fe20000004100 */
[----:B------:R-:W-:Y:S01]  /*75b0*/  F2FP.SATFINITE.E4M3.F32.PACK_AB_MERGE_C R78, R7, R6, RZ ;  /* 0x00000006074e723e */ /* 0x000fe200048070ff */
[C---:B------:R-:W-:Y:S01]  /*75c0*/  FMUL R7, R47.reuse, R24 ;  /* 0x000000182f077220 */ /* 0x040fe20000400000 */
[C---:B------:R-:W-:Y:S01]  /*75d0*/  FMUL R24, R47.reuse, R29 ;  /* 0x0000001d2f187220 */ /* 0x040fe20000400000 */
[C---:B------:R-:W-:Y:S01]  /*75e0*/  FMUL R29, R47.reuse, R34 ;  /* 0x000000222f1d7220 */ /* 0x040fe20000400000 */
[----:B------:R-:W-:Y:S02]  /*75f0*/  HADD2.F32 R74, -RZ, R74.H1_H1 ;  /* 0x3000004aff4a7230 */ /* 0x000fe40000004100 */
[C---:B------:R-:W-:Y:S01]  /*7600*/  FMUL R11, R47.reuse, R11 ;  /* 0x0000000b2f0b7220 */ /* 0x040fe20000400000 */
[--C-:B------:R-:W-:Y:S02]  /*7610*/  HADD2.F32 R56, -RZ, R86.reuse.H0_H0 ;  /* 0x20000056ff387230 */ /* 0x100fe40000004100 */
[----:B------:R-:W-:Y:S01]  /*7620*/  FMUL R14, R47, R14 ;  /* 0x0000000e2f0e7220 */ /* 0x000fe20000400000 */
[----:B------:R-:W-:Y:S02]  /*7630*/  HADD2.F32 R57, -RZ, R86.H1_H1 ;  /* 0x30000056ff397230 */ /* 0x000fe40000004100 */
[C---:B------:R-:W-:Y:S01]  /*7640*/  FFMA R11, R49.reuse, R53, R11 ;  /* 0x00000035310b7223 */ /* 0x040fe2000000000b */
[----:B------:R-:W-:Y:S01]  /*7650*/  F2FP.F16.E4M3.UNPACK_B R90, R90.H1 ;  /* 0x0000005aff5a723e */ /* 0x000fe200030006ff */
[C---:B------:R-:W-:Y:S01]  /*7660*/  FFMA R12, R49.reuse, R54, R12 ;  /* 0x00000036310c7223 */ /* 0x040fe2000000000c */
[C---:B------:R-:W-:Y:S01]  /*7670*/  FFMA R13, R49.reuse, R55, R13 ;  /* 0x00000037310d7223 */ /* 0x040fe2000000000d */
[----:B------:R-:W-:Y:S01]  /*7680*/  F2FP.F16.E4M3.UNPACK_B R91, R91.H1 ;  /* 0x0000005bff5b723e */ /* 0x000fe200030006ff */
[----:B------:R-:W-:Y:S01]  /*7690*/  FFMA R14, R49, R56, R14 ;  /* 0x00000038310e7223 */ /* 0x000fe2000000000e */
[----:B------:R-:W-:Y:S01]  /*76a0*/  F2FP.SATFINITE.E4M3.F32.PACK_AB_MERGE_C R10, R11, R10, RZ ;  /* 0x0000000a0b0a723e */ /* 0x000fe200048070ff */
[C---:B------:R-:W-:Y:S01]  /*76b0*/  FMUL R15, R47.reuse, R15 ;  /* 0x0000000f2f0f7220 */ /* 0x040fe20000400000 */
[--C-:B------:R-:W-:Y:S02]  /*76c0*/  HADD2.F32 R60, -RZ, R87.reuse.H0_H0 ;  /* 0x20000057ff3c7230 */ /* 0x100fe40000004100 */
[----:B------:R-:W-:Y:S01]  /*76d0*/  FMUL R18, R47, R18 ;  /* 0x000000122f127220 */ /* 0x000fe20000400000 */
[----:B------:R-:W-:Y:S02]  /*76e0*/  HADD2.F32 R61, -RZ, R87.H1_H1 ;  /* 0x30000057ff3d7230 */ /* 0x000fe40000004100 */
[----:B------:R-:W-:Y:S01]  /*76f0*/  FFMA R15, R49, R57, R15 ;  /* 0x00000039310f7223 */ /* 0x000fe2000000000f */
[----:B------:R-:W-:Y:S01]  /*7700*/  IADD3 R45, PT, PT, R45, 0x1, RZ ;  /* 0x000000012d2d7810 */ /* 0x000fe20007ffe0ff */
[C---:B------:R-:W-:Y:S01]  /*7710*/  FFMA R16, R49.reuse, R58, R16 ;  /* 0x0000003a31107223 */ /* 0x040fe20000000010 */
[----:B------:R-:W-:Y:S01]  /*7720*/  FFMA R17, R49, R59, R17 ;  /* 0x0000003b31117223 */ /* 0x000fe20000000011 */
[----:B------:R-:W-:Y:S01]  /*7730*/  FMUL R19, R47, R19 ;  /* 0x000000132f137220 */ /* 0x000fe20000400000 */
[--C-:B------:R-:W-:Y:S02]  /*7740*/  HADD2.F32 R64, -RZ, R88.reuse.H0_H0 ;  /* 0x20000058ff407230 */ /* 0x100fe40000004100 */
[----:B------:R-:W-:Y:S01]  /*7750*/  FFMA R18, R49, R60, R18 ;  /* 0x0000003c31127223 */ /* 0x000fe20000000012 */
[----:B------:R-:W-:Y:S02]  /*7760*/  HADD2.F32 R65, -RZ, R88.H1_H1 ;  /* 0x30000058ff417230 */ /* 0x000fe40000004100 */
[----:B------:R-:W-:Y:S01]  /*7770*/  FMUL R3, R47, R22 ;  /* 0x000000162f037220 */ /* 0x000fe20000400000 */
[----:B------:R-:W-:Y:S01]  /*7780*/  FFMA R19, R49, R61, R19 ;  /* 0x0000003d31137223 */ /* 0x000fe20000000013 */
[----:B------:R-:W-:Y:S01]  /*7790*/  FMUL R6, R47, R23 ;  /* 0x000000172f067220 */ /* 0x000fe20000400000 */
[C---:B------:R-:W-:Y:S01]  /*77a0*/  FFMA R0, R49.reuse, R62, R0 ;  /* 0x0000003e31007223 */ /* 0x040fe20000000000 */
[C---:B------:R-:W-:Y:S01]  /*77b0*/  FFMA R2, R49.reuse, R63, R2 ;  /* 0x0000003f31027223 */ /* 0x040fe20000000002 */
[--C-:B------:R-:W-:Y:S02]  /*77c0*/  HADD2.F32 R68, -RZ, R89.reuse.H0_H0 ;  /* 0x20000059ff447230 */ /* 0x100fe40000004100 */
[----:B------:R-:W-:Y:S01]  /*77d0*/  FFMA R3, R49, R64, R3 ;  /* 0x0000004031037223 */ /* 0x000fe20000000003 */
[----:B------:R-:W-:Y:S02]  /*77e0*/  HADD2.F32 R69, -RZ, R89.H1_H1 ;  /* 0x30000059ff457230 */ /* 0x000fe40000004100 */
[C---:B------:R-:W-:Y:S01]  /*77f0*/  FMUL R21, R47.reuse, R26 ;  /* 0x0000001a2f157220 */ /* 0x040fe20000400000 */
[----:B------:R-:W-:Y:S01]  /*7800*/  FMUL R22, R47, R27 ;  /* 0x0000001b2f167220 */ /* 0x000fe20000400000 */
[C---:B------:R-:W-:Y:S01]  /*7810*/  FFMA R6, R49.reuse, R65, R6 ;  /* 0x0000004131067223 */ /* 0x040fe20000000006 */
[----:B------:R-:W-:Y:S01]  /*7820*/  FFMA R7, R49, R66, R7 ;  /* 0x0000004231077223 */ /* 0x000fe20000000007 */
[----:B------:R-:W-:Y:S01]  /*7830*/  FMUL R23, R47, R28 ;  /* 0x0000001c2f177220 */ /* 0x000fe20000400000 */
[C---:B------:R-:W-:Y:S01]  /*7840*/  FFMA R20, R49.reuse, R67, R20 ;  /* 0x0000004331147223 */ /* 0x040fe20000000014 */
[--C-:B------:R-:W-:Y:S02]  /*7850*/  HADD2.F32 R72, -RZ, R90.reuse.H0_H0 ;  /* 0x2000005aff487230 */ /* 0x100fe40000004100 */
[C---:B------:R-:W-:Y:S01]  /*7860*/  FFMA R21, R49.reuse, R68, R21 ;  /* 0x0000004431157223 */ /* 0x040fe20000000015 */
[----:B------:R-:W-:Y:S02]  /*7870*/  HADD2.F32 R73, -RZ, R90.H1_H1 ;  /* 0x3000005aff497230 */ /* 0x000fe40000004100 */
[----:B------:R-:W-:Y:S01]  /*7880*/  FFMA R22, R49, R69, R22 ;  /* 0x0000004531167223 */ /* 0x000fe20000000016 */
[C---:B------:R-:W-:Y:S01]  /*7890*/  FMUL R26, R47.reuse, R31 ;  /* 0x0000001f2f1a7220 */ /* 0x040fe20000400000 */
[----:B------:R-:W-:Y:S01]  /*78a0*/  FMUL R27, R47, R32 ;  /* 0x000000202f1b7220 */ /* 0x000fe20000400000 */
[----:B------:R-:W-:Y:S01]  /*78b0*/  FFMA R23, R49, R70, R23 ;  /* 0x0000004631177223 */ /* 0x000fe20000000017 */
[----:B------:R-:W-:Y:S01]  /*78c0*/  FMUL R28, R47, R33 ;  /* 0x000000212f1c7220 */ /* 0x000fe20000400000 */
[C---:B------:R-:W-:Y:S01]  /*78d0*/  FFMA R24, R49.reuse, R71, R24 ;  /* 0x0000004731187223 */ /* 0x040fe20000000018 */
[--C-:B------:R-:W-:Y:S02]  /*78e0*/  HADD2.F32 R75, -RZ, R91.reuse.H0_H0 ;  /* 0x2000005bff4b7230 */ /* 0x100fe40000004100 */
[C---:B------:R-:W-:Y:S01]  /*78f0*/  FFMA R25, R49.reuse, R72, R25 ;  /* 0x0000004831197223 */ /* 0x040fe20000000019 */
[----:B------:R-:W-:Y:S02]  /*7900*/  HADD2.F32 R76, -RZ, R91.H1_H1 ;  /* 0x3000005bff4c7230 */ /* 0x000fe40000004100 */
[----:B------:R-:W-:Y:S01]  /*7910*/  FFMA R26, R49, R73, R26 ;  /* 0x00000049311a7223 */ /* 0x000fe2000000001a */
[----:B------:R-:W-:Y:S01]  /*7920*/  F2FP.SATFINITE.E4M3.F32.PACK_AB_MERGE_C R14, R15, R14, RZ ;  /* 0x0000000e0f0e723e */ /* 0x000fe200048070ff */
[----:B------:R-:W-:Y:S01]  /*7930*/  FFMA R27, R49, R48, R27 ;  /* 0x00000030311b7223 */ /* 0x000fe2000000001b */
[----:B------:R-:W-:Y:S01]  /*7940*/  F2FP.SATFINITE.E4M3.F32.PACK_AB_MERGE_C R18, R19, R18, RZ ;  /* 0x000000121312723e */ /* 0x000fe200048070ff */
[C---:B------:R-:W-:Y:S01]  /*7950*/  FFMA R28, R49.reuse, R74, R28 ;  /* 0x0000004a311c7223 */ /* 0x040fe2000000001c */
[C---:B------:R-:W-:Y:S01]  /*7960*/  FFMA R29, R49.reuse, R75, R29 ;  /* 0x0000004b311d7223 */ /* 0x040fe2000000001d */
[----:B------:R-:W-:Y:S01]  /*7970*/  FFMA R30, R49, R76, R30 ;  /* 0x0000004c311e7223 */ /* 0x000fe2000000001e */
[----:B------:R-:W-:Y:S02]  /*7980*/  F2FP.SATFINITE.E4M3.F32.PACK_AB_MERGE_C R32, R5, R4, R78 ;  /* 0x000000040520723e */ /* 0x000fe4000480704e */
[----:B------:R-:W-:Y:S02]  /*7990*/  F2FP.SATFINITE.E4M3.F32.PACK_AB_MERGE_C R33, R9, R8, R10 ;  /* 0x000000080921723e */ /* 0x000fe4000480700a */
[----:B------:R-:W-:Y:S02]  /*79a0*/  F2FP.SATFINITE.E4M3.F32.PACK_AB_MERGE_C R34, R13, R12, R14 ;  /* 0x0000000c0d22723e */ /* 0x000fe4000480700e */
[----:B------:R-:W-:Y:S02]  /*79b0*/  F2FP.SATFINITE.E4M3.F32.PACK_AB_MERGE_C R35, R17, R16, R18 ;  /* 0x000000101123723e */ /* 0x000fe40004807012 */
[----:B------:R-:W-:Y:S02]  /*79c0*/  F2FP.SATFINITE.E4M3.F32.PACK_AB_MERGE_C R3, R6, R3, RZ ;  /* 0x000000030603723e */ /* 0x000fe400048070ff */
[----:B------:R-:W-:Y:S01]  /*79d0*/  F2FP.SATFINITE.E4M3.F32.PACK_AB_MERGE_C R5, R22, R21, RZ ;  /* 0x000000151605723e */ /* 0x000fe200048070ff */
[----:B------:R1:W-:Y:S01]  /*79e0*/  STS.128 [R110+UR51+0x3200], R32 ;  /* 0x003200206e007988 */ /* 0x0003e20008000c33 */
[----:B------:R-:W-:Y:S02]  /*79f0*/  F2FP.SATFINITE.E4M3.F32.PACK_AB_MERGE_C R6, R26, R25, RZ ;  /* 0x000000191a06723e */ /* 0x000fe400048070ff */
[----:B------:R-:W-:Y:S02]  /*7a00*/  F2FP.SATFINITE.E4M3.F32.PACK_AB_MERGE_C R29, R30, R29, RZ ;  /* 0x0000001d1e1d723e */ /* 0x000fe400048070ff */
[----:B------:R-:W-:Y:S02]  /*7a10*/  F2FP.SATFINITE.E4M3.F32.PACK_AB_MERGE_C R5, R20, R7, R5 ;  /* 0x000000071405723e */ /* 0x000fe40004807005 */
[----:B------:R-:W-:Y:S02]  /*7a20*/  F2FP.SATFINITE.E4M3.F32.PACK_AB_MERGE_C R4, R2, R0, R3 ;  /* 0x000000000204723e */ /* 0x000fe40004807003 */
[----:B------:R-:W-:Y:S02]  /*7a30*/  F2FP.SATFINITE.E4M3.F32.PACK_AB_MERGE_C R6, R24, R23, R6 ;  /* 0x000000171806723e */ /* 0x000fe40004807006 */
[----:B------:R-:W-:Y:S05]  /*7a40*/  F2FP.SATFINITE.E4M3.F32.PACK_AB_MERGE_C R7, R28, R27, R29 ;  /* 0x0000001b1c07723e */ /* 0x000fea000480701d */
        /* <DEDUP_REMOVED lines=9> */
[----:B------:R-:W-:Y:S01]  /*7ae0*/  R2UR UR10, R119 ;  /* 0x00000000770a72ca */ /* 0x000fe200000e0000 */
[----:B------:R-:W-:Y:S01]  /*7af0*/  UIADD3 UR4, UP0, UPT, UR54, 0x680, URZ ;  /* 0x0000068036047890 */ /* 0x000fe2000ff1e0ff */
[----:B------:R-:W-:Y:S01]  /*7b00*/  R2UR UR11, R117 ;  /* 0x00000000750b72ca */ /* 0x000fe200000e0000 */
[----:B------:R-:W-:Y:S01]  /*7b10*/  UIADD3 UR9, UPT, UPT, UR41, 0x40, URZ ;  /* 0x0000004029097890 */ /* 0x000fe2000fffe0ff */
[----:B------:R-:W-:Y:S01]  /*7b20*/  R2UR UR12, R118 ;  /* 0x00000000760c72ca */ /* 0x000fe200000e0000 */
[----:B------:R-:W-:Y:S02]  /*7b30*/  UIADD3 UR8, UPT, UPT, UR51, 0x3200, URZ ;  /* 0x0000320033087890 */ /* 0x000fe4000fffe0ff */
[----:B------:R-:W-:Y:S10]  /*7b40*/  UIADD3.X UR5, UPT, UPT, URZ, UR55, URZ, UP0, !UPT ;  /* 0x00000037ff057290 */ /* 0x000ff400087fe4ff */
[----:B------:R2:W-:Y:S01]  /*7b50*/  UTMASTG.4D.IM2COL [UR8], [UR4] ;  /* 0x00000008040073b5 */ /* 0x0005e20008058000 */
[----:B------:R0:W-:Y:S01]  /*7b60*/  UTMACMDFLUSH ;  /* 0x00000000000079b7 */ /* 0x0001e20000000000 */
[----:B--2---:R-:W-:Y:S04]  /*7b70*/  DEPBAR.LE SB0, 0x1 ;  /* 0x000080400000791a */ /* 0x004fe80000000000 */
.L_x_110:
[----:B------:R-:W-:Y:S05]  /*7b80*/  BSYNC.RECONVERGENT B0 ;  /* 0x0000000000007941 */ /* 0x000fea0003800200 */
.L_x_109:
[----:B------:R-:W-:Y:S01]  /*7b90*/  BAR.SYNC.DEFER_BLOCKING 0x1, 0x80 ;  /* 0x0042000000007b1d */ /* 0x000fe20000010000 */
[----:B------:R-:W-:Y:S01]  /*7ba0*/  ISETP.NE.AND P1, PT, R116, RZ, PT ;  /* 0x000000ff7400720c */ /* 0x000fe20003f25270 */
[----:B------:R-:W-:Y:S01]  /*7bb0*/  IMAD.IADD R14, R43, 0x1, R100 ;  /* 0x000000012b0e7824 */ /* 0x000fe200078e0264 */
[C---:B------:R-:W-:Y:S01]  /*7bc0*/  ISETP.NE.AND P0, PT, R45.reuse, 0x2, PT ;  /* 0x000000022d00780c */ /* 0x040fe20003f05270 */
[----:B------:R-:W-:Y:S01]  /*7bd0*/  IMAD.IADD R17, R44, 0x1, R101 ;  /* 0x000000012c117824 */ /* 0x000fe200078e0265 */
[----:B------:R-:W-:Y:S02]  /*7be0*/  LOP3.LUT R108, R108, 0x1, RZ, 0x3c, !PT ;  /* 0x000000016c6c7812 */ /* 0x000fe400078e3cff */
[----:B------:R-:W-:Y:S02]  /*7bf0*/  SEL R0, RZ, 0x1, P0 ;  /* 0x00000001ff007807 */ /* 0x000fe40000000000 */
[----:B------:R-:W-:Y:S02]  /*7c00*/  SEL R45, R45, RZ, P0 ;  /* 0x000000ff2d2d7207 */ /* 0x000fe40000000000 */
[----:B------:R-:W-:Y:S01]  /*7c10*/  LOP3.LUT R109, R109, R0, RZ, 0x3c, !PT ;  /* 0x000000006d6d7212 */ /* 0x000fe200078e3cff */
[----:B------:R-:W-:Y:S02]  /*7c20*/  UMOV UR56, UR52 ;  /* 0x0000003400387c82 */ /* 0x000fe40008000000 */
[----:B------:R-:W-:Y:S05]  /*7c30*/  @P1 BRA `(.L_x_111) ;  /* 0xffffffd400dc1947 */ /* 0x000fea000383ffff */
[----:B------:R-:W-:Y:S05]  /*7c40*/  EXIT ;  /* 0x000000000000794d */ /* 0x000fea0003800000 */
.L_x_20:
[----:B------:R-:W-:Y:S07]  /*7c50*/  MOV R2, UR9 ;  /* 0x0000000900027c02 */ /* 0x000fee0008000f00 */
.L_x_112:
[----:B-1----:R1:W2:Y:S02]  /*7c60*/  SYNCS.PHASECHK.TRANS64.TRYWAIT P1, [R2+URZ+0x88], R4 ;  /* 0x00008804020075a7 */ /* 0x0022a400080211ff */
[----:B--2---:R-:W-:Y:S05]  /*7c70*/  @!P1 NANOSLEEP.SYNCS 0x989680 ;  /* 0x009896800000995d */ /* 0x004fea0003900000 */
[----:B------:R-:W2:Y:S02]  /*7c80*/  @!P1 SYNCS.PHASECHK.TRANS64 P1, [R2+URZ+0x88], R4 ;  /* 0x00008804020095a7 */ /* 0x000ea400080210ff */
[----:B--2---:R-:W-:Y:S05]  /*7c90*/  @!P1 BRA `(.L_x_112) ;  /* 0xfffffffc00f09947 */ /* 0x004fea000383ffff */
[----:B------:R-:W-:Y:S05]  /*7ca0*/  BRA `(.L_x_19) ;  /* 0xffffff9c00207947 */ /* 0x000fea000383ffff */
.L_x_26:
[----:B------:R-:W-:Y:S07]  /*7cb0*/  MOV R2, UR17 ;  /* 0x0000001100027c02 */ /* 0x000fee0008000f00 */
.L_x_113:
[----:B-1----:R1:W2:Y:S02]  /*7cc0*/  SYNCS.PHASECHK.TRANS64.TRYWAIT P0, [R2+URZ+0x88], R4 ;  /* 0x00008804020075a7 */ /* 0x0022a400080011ff */
[----:B--2---:R-:W-:Y:S05]  /*7cd0*/  @!P0 NANOSLEEP.SYNCS 0x989680 ;  /* 0x009896800000895d */ /* 0x004fea0003900000 */
[----:B------:R-:W2:Y:S02]  /*7ce0*/  @!P0 SYNCS.PHASECHK.TRANS64 P0, [R2+URZ+0x88], R4 ;  /* 0x00008804020085a7 */ /* 0x000ea400080010ff */
[----:B--2---:R-:W-:Y:S05]  /*7cf0*/  @!P0 BRA `(.L_x_113) ;  /* 0xfffffffc00f08947 */ /* 0x004fea000383ffff */
[----:B------:R-:W-:Y:S05]  /*7d00*/  BRA `(.L_x_25) ;  /* 0xffffffa000887947 */ /* 0x000fea000383ffff */
.L_x_30:
[----:B-1----:R-:W-:-:S07]  /*7d10*/  MOV R2, UR22 ;  /* 0x0000001600027c02 */ /* 0x002fce0008000f00 */
.L_x_114:
[----:B-1----:R1:W2:Y:S02]  /*7d20*/  SYNCS.PHASECHK.TRANS64.TRYWAIT P0, [R2+URZ+0x140], R3 ;  /* 0x00014003020075a7 */ /* 0x0022a400080011ff */
[----:B--2---:R-:W-:Y:S05]  /*7d30*/  @!P0 NANOSLEEP.SYNCS 0x989680 ;  /* 0x009896800000895d */ /* 0x004fea0003900000 */
[----:B------:R-:W2:Y:S02]  /*7d40*/  @!P0 SYNCS.PHASECHK.TRANS64 P0, [R2+URZ+0x140], R3 ;  /* 0x00014003020085a7 */ /* 0x000ea400080010ff */
[----:B--2---:R-:W-:Y:S05]  /*7d50*/  @!P0 BRA `(.L_x_114) ;  /* 0xfffffffc00f08947 */ /* 0x004fea000383ffff */
[----:B------:R-:W-:Y:S05]  /*7d60*/  BRA `(.L_x_115) ;  /* 0xffffffa4004c7947 */ /* 0x000fea000383ffff */
.L_x_34:
[----:B------:R-:W-:-:S07]  /*7d70*/  MOV R0, UR4 ;  /* 0x0000000400007c02 */ /* 0x000fce0008000f00 */
.L_x_116:
[----:B-1----:R1:W2:Y:S02]  /*7d80*/  SYNCS.PHASECHK.TRANS64.TRYWAIT P0, [R0+URZ], R2 ;  /* 0x00000002000075a7 */ /* 0x0022a400080011ff */
[----:B--2---:R-:W-:Y:S05]  /*7d90*/  @!P0 NANOSLEEP.SYNCS 0x989680 ;  /* 0x009896800000895d */ /* 0x004fea0003900000 */
[----:B------:R-:W2:Y:S02]  /*7da0*/  @!P0 SYNCS.PHASECHK.TRANS64 P0, [R0+URZ], R2 ;  /* 0x00000002000085a7 */ /* 0x000ea400080010ff */
[----:B--2---:R-:W-:Y:S05]  /*7db0*/  @!P0 BRA `(.L_x_116) ;  /* 0xfffffffc00f08947 */ /* 0x004fea000383ffff */
[----:B------:R-:W-:Y:S05]  /*7dc0*/  BRA `(.L_x_117) ;  /* 0xffffffa800a47947 */ /* 0x000fea000383ffff */
.L_x_35:
[----:B------:R-:W-:-:S07]  /*7dd0*/  MOV R0, UR4 ;  /* 0x0000000400007c02 */ /* 0x000fce0008000f00 */
.L_x_118:
[----:B-1----:R1:W2:Y:S02]  /*7de0*/  SYNCS.PHASECHK.TRANS64.TRYWAIT P0, [R0+URZ], R2 ;  /* 0x00000002000075a7 */ /* 0x0022a400080011ff */
[----:B--2---:R-:W-:Y:S05]  /*7df0*/  @!P0 NANOSLEEP.SYNCS 0x989680 ;  /* 0x009896800000895d */ /* 0x004fea0003900000 */
[----:B------:R-:W2:Y:S02]  /*7e00*/  @!P0 SYNCS.PHASECHK.TRANS64 P0, [R0+URZ], R2 ;  /* 0x00000002000085a7 */ /* 0x000ea400080010ff */
[----:B--2---:R-:W-:Y:S05]  /*7e10*/  @!P0 BRA `(.L_x_118) ;  /* 0xfffffffc00f08947 */ /* 0x004fea000383ffff */
[----:B------:R-:W-:Y:S05]  /*7e20*/  BRA `(.L_x_119) ;  /* 0xffffffa800b47947 */ /* 0x000fea000383ffff */
.L_x_36:
[----:B------:R-:W-:-:S07]  /*7e30*/  MOV R0, UR4 ;  /* 0x0000000400007c02 */ /* 0x000fce0008000f00 */
.L_x_120:
[----:B-1----:R1:W2:Y:S02]  /*7e40*/  SYNCS.PHASECHK.TRANS64.TRYWAIT P0, [R0+URZ], R2 ;  /* 0x00000002000075a7 */ /* 0x0022a400080011ff */
[----:B--2---:R-:W-:Y:S05]  /*7e50*/  @!P0 NANOSLEEP.SYNCS 0x989680 ;  /* 0x009896800000895d */ /* 0x004fea0003900000 */
[----:B------:R-:W2:Y:S02]  /*7e60*/  @!P0 SYNCS.PHASECHK.TRANS64 P0, [R0+URZ], R2 ;  /* 0x00000002000085a7 */ /* 0x000ea400080010ff */
[----:B--2---:R-:W-:Y:S05]  /*7e70*/  @!P0 BRA `(.L_x_120) ;  /* 0xfffffffc00f08947 */ /* 0x004fea000383ffff */
[----:B------:R-:W-:Y:S05]  /*7e80*/  BRA `(.L_x_121) ;  /* 0xffffffa800c47947 */ /* 0x000fea000383ffff */
.L_x_37:
[----:B------:R-:W-:-:S07]  /*7e90*/  MOV R0, UR4 ;  /* 0x0000000400007c02 */ /* 0x000fce0008000f00 */
.L_x_122:
[----:B-1----:R1:W2:Y:S02]  /*7ea0*/  SYNCS.PHASECHK.TRANS64.TRYWAIT P0, [R0+URZ], R2 ;  /* 0x00000002000075a7 */ /* 0x0022a400080011ff */
[----:B--2---:R-:W-:Y:S05]  /*7eb0*/  @!P0 NANOSLEEP.SYNCS 0x989680 ;  /* 0x009896800000895d */ /* 0x004fea0003900000 */
[----:B------:R-:W2:Y:S02]  /*7ec0*/  @!P0 SYNCS.PHASECHK.TRANS64 P0, [R0+URZ], R2 ;  /* 0x00000002000085a7 */ /* 0x000ea400080010ff */
[----:B--2---:R-:W-:Y:S05]  /*7ed0*/  @!P0 BRA `(.L_x_122) ;  /* 0xfffffffc00f08947 */ /* 0x004fea000383ffff */
[----:B------:R-:W-:Y:S05]  /*7ee0*/  BRA `(.L_x_123) ;  /* 0xffffffa800d47947 */ /* 0x000fea000383ffff */
.L_x_38:
[----:B------:R-:W-:-:S07]  /*7ef0*/  MOV R0, UR4 ;  /* 0x0000000400007c02 */ /* 0x000fce0008000f00 */
.L_x_124:
[----:B-1----:R1:W2:Y:S02]  /*7f00*/  SYNCS.PHASECHK.TRANS64.TRYWAIT P0, [R0+URZ], R2 ;  /* 0x00000002000075a7 */ /* 0x0022a400080011ff */
[----:B--2---:R-:W-:Y:S05]  /*7f10*/  @!P0 NANOSLEEP.SYNCS 0x989680 ;  /* 0x009896800000895d */ /* 0x004fea0003900000 */
[----:B------:R-:W2:Y:S02]  /*7f20*/  @!P0 SYNCS.PHASECHK.TRANS64 P0, [R0+URZ], R2 ;  /* 0x00000002000085a7 */ /* 0x000ea400080010ff */
[----:B--2---:R-:W-:Y:S05]  /*7f30*/  @!P0 BRA `(.L_x_124) ;  /* 0xfffffffc00f08947 */ /* 0x004fea000383ffff */
[----:B------:R-:W-:Y:S05]  /*7f40*/  BRA `(.L_x_125) ;  /* 0xffffffa800e47947 */ /* 0x000fea000383ffff */
.L_x_39:
[----:B------:R-:W-:-:S07]  /*7f50*/  MOV R0, UR4 ;  /* 0x0000000400007c02 */ /* 0x000fce0008000f00 */
.L_x_126:
[----:B-1----:R1:W2:Y:S02]  /*7f60*/  SYNCS.PHASECHK.TRANS64.TRYWAIT P0, [R0+URZ], R2 ;  /* 0x00000002000075a7 */ /* 0x0022a400080011ff */
[----:B--2---:R-:W-:Y:S05]  /*7f70*/  @!P0 NANOSLEEP.SYNCS 0x989680 ;  /* 0x009896800000895d */ /* 0x004fea0003900000 */
[----:B------:R-:W2:Y:S02]  /*7f80*/  @!P0 SYNCS.PHASECHK.TRANS64 P0, [R0+URZ], R2 ;  /* 0x00000002000085a7 */ /* 0x000ea400080010ff */
[----:B--2---:R-:W-:Y:S05]  /*7f90*/  @!P0 BRA `(.L_x_126) ;  /* 0xfffffffc00f08947 */ /* 0x004fea000383ffff */
[----:B------:R-:W-:Y:S05]  /*7fa0*/  BRA `(.L_x_127) ;  /* 0xffffffa800f47947 */ /* 0x000fea000383ffff */
.L_x_40:
[----:B------:R-:W-:-:S07]  /*7fb0*/  MOV R0, UR4 ;  /* 0x0000000400007c02 */ /* 0x000fce0008000f00 */
.L_x_128:
[----:B-1----:R1:W2:Y:S02]  /*7fc0*/  SYNCS.PHASECHK.TRANS64.TRYWAIT P0, [R0+URZ], R2 ;  /* 0x00000002000075a7 */ /* 0x0022a400080011ff */
[----:B--2---:R-:W-:Y:S05]  /*7fd0*/  @!P0 NANOSLEEP.SYNCS 0x989680 ;  /* 0x009896800000895d */ /* 0x004fea0003900000 */
[----:B------:R-:W2:Y:S02]  /*7fe0*/  @!P0 SYNCS.PHASECHK.TRANS64 P0, [R0+URZ], R2 ;  /* 0x00000002000085a7 */ /* 0x000ea400080010ff */
[----:B--2---:R-:W-:Y:S05]  /*7ff0*/  @!P0 BRA `(.L_x_128) ;  /* 0xfffffffc00f08947 */ /* 0x004fea000383ffff */
[----:B------:R-:W-:Y:S05]  /*8000*/  BRA `(.L_x_129) ;  /* 0xffffffac00047947 */ /* 0x000fea000383ffff */
.L_x_41:
[----:B------:R-:W-:-:S07]  /*8010*/  MOV R0, UR4 ;  /* 0x0000000400007c02 */ /* 0x000fce0008000f00 */
.L_x_130:
[----:B-1----:R1:W2:Y:S02]  /*8020*/  SYNCS.PHASECHK.TRANS64.TRYWAIT P0, [R0+URZ], R2 ;  /* 0x00000002000075a7 */ /* 0x0022a400080011ff */
[----:B--2---:R-:W-:Y:S05]  /*8030*/  @!P0 NANOSLEEP.SYNCS 0x989680 ;  /* 0x009896800000895d */ /* 0x004fea0003900000 */
[----:B------:R-:W2:Y:S02]  /*8040*/  @!P0 SYNCS.PHASECHK.TRANS64 P0, [R0+URZ], R2 ;  /* 0x00000002000085a7 */ /* 0x000ea400080010ff */
[----:B--2---:R-:W-:Y:S05]  /*8050*/  @!P0 BRA `(.L_x_130) ;  /* 0xfffffffc00f08947 */ /* 0x004fea000383ffff */
[----:B------:R-:W-:Y:S05]  /*8060*/  BRA `(.L_x_131) ;  /* 0xffffffac00147947 */ /* 0x000fea000383ffff */
.L_x_42:
[----:B------:R-:W-:-:S07]  /*8070*/  MOV R0, UR4 ;  /* 0x0000000400007c02 */ /* 0x000fce0008000f00 */
.L_x_132:
[----:B-1----:R1:W2:Y:S02]  /*8080*/  SYNCS.PHASECHK.TRANS64.TRYWAIT P0, [R0+URZ], R2 ;  /* 0x00000002000075a7 */ /* 0x0022a400080011ff */
[----:B--2---:R-:W-:Y:S05]  /*8090*/  @!P0 NANOSLEEP.SYNCS 0x989680 ;  /* 0x009896800000895d */ /* 0x004fea0003900000 */
[----:B------:R-:W2:Y:S02]  /*80a0*/  @!P0 SYNCS.PHASECHK.TRANS64 P0, [R0+URZ], R2 ;  /* 0x00000002000085a7 */ /* 0x000ea400080010ff */
[----:B--2---:R-:W-:Y:S05]  /*80b0*/  @!P0 BRA `(.L_x_132) ;  /* 0xfffffffc00f08947 */ /* 0x004fea000383ffff */
[----:B------:R-:W-:Y:S05]  /*80c0*/  BRA `(.L_x_133) ;  /* 0xffffffac00247947 */ /* 0x000fea000383ffff */
.L_x_43:
[----:B------:R-:W-:-:S07]  /*80d0*/  MOV R0, UR4 ;  /* 0x0000000400007c02 */ /* 0x000fce0008000f00 */
.L_x_134:
[----:B-1----:R1:W2:Y:S02]  /*80e0*/  SYNCS.PHASECHK.TRANS64.TRYWAIT P0, [R0+URZ], R2 ;  /* 0x00000002000075a7 */ /* 0x0022a400080011ff */
[----:B--2---:R-:W-:Y:S05]  /*80f0*/  @!P0 NANOSLEEP.SYNCS 0x989680 ;  /* 0x009896800000895d */ /* 0x004fea0003900000 */
[----:B------:R-:W2:Y:S02]  /*8100*/  @!P0 SYNCS.PHASECHK.TRANS64 P0, [R0+URZ], R2 ;  /* 0x00000002000085a7 */ /* 0x000ea400080010ff */
[----:B--2---:R-:W-:Y:S05]  /*8110*/  @!P0 BRA `(.L_x_134) ;  /* 0xfffffffc00f08947 */ /* 0x004fea000383ffff */
[----:B------:R-:W-:Y:S05]  /*8120*/  BRA `(.L_x_135) ;  /* 0xffffffac00347947 */ /* 0x000fea000383ffff */
.L_x_44:
[----:B------:R-:W-:-:S07]  /*8130*/  MOV R0, UR4 ;  /* 0x0000000400007c02 */ /* 0x000fce0008000f00 */
.L_x_136:
[----:B-1----:R1:W2:Y:S02]  /*8140*/  SYNCS.PHASECHK.TRANS64.TRYWAIT P0, [R0+URZ], R2 ;  /* 0x00000002000075a7 */ /* 0x0022a400080011ff */
[----:B--2---:R-:W-:Y:S05]  /*8150*/  @!P0 NANOSLEEP.SYNCS 0x989680 ;  /* 0x009896800000895d */ /* 0x004fea0003900000 */
[----:B------:R-:W2:Y:S02]  /*8160*/  @!P0 SYNCS.PHASECHK.TRANS64 P0, [R0+URZ], R2 ;  /* 0x00000002000085a7 */ /* 0x000ea400080010ff */
[----:B--2---:R-:W-:Y:S05]  /*8170*/  @!P0 BRA `(.L_x_136) ;  /* 0xfffffffc00f08947 */ /* 0x004fea000383ffff */
[----:B------:R-:W-:Y:S05]  /*8180*/  BRA `(.L_x_137) ;  /* 0xffffffac00447947 */ /* 0x000fea000383ffff */
.L_x_45:
[----:B------:R-:W-:-:S07]  /*8190*/  MOV R0, UR4 ;  /* 0x0000000400007c02 */ /* 0x000fce0008000f00 */
.L_x_138:
[----:B-1----:R1:W2:Y:S02]  /*81a0*/  SYNCS.PHASECHK.TRANS64.TRYWAIT P0, [R0+URZ], R2 ;  /* 0x00000002000075a7 */ /* 0x0022a400080011ff */
[----:B--2---:R-:W-:Y:S05]  /*81b0*/  @!P0 NANOSLEEP.SYNCS 0x989680 ;  /* 0x009896800000895d */ /* 0x004fea0003900000 */
[----:B------:R-:W2:Y:S02]  /*81c0*/  @!P0 SYNCS.PHASECHK.TRANS64 P0, [R0+URZ], R2 ;  /* 0x00000002000085a7 */ /* 0x000ea400080010ff */
[----:B--2---:R-:W-:Y:S05]  /*81d0*/  @!P0 BRA `(.L_x_138) ;  /* 0xfffffffc00f08947 */ /* 0x004fea000383ffff */
[----:B------:R-:W-:Y:S05]  /*81e0*/  BRA `(.L_x_139) ;  /* 0xffffffac00547947 */ /* 0x000fea000383ffff */
.L_x_46:
[----:B------:R-:W-:-:S07]  /*81f0*/  MOV R0, UR4 ;  /* 0x0000000400007c02 */ /* 0x000fce0008000f00 */
.L_x_140:
[----:B-1----:R1:W2:Y:S02]  /*8200*/  SYNCS.PHASECHK.TRANS64.TRYWAIT P0, [R0+URZ], R2 ;  /* 0x00000002000075a7 */ /* 0x0022a400080011ff */
[----:B--2---:R-:W-:Y:S05]  /*8210*/  @!P0 NANOSLEEP.SYNCS 0x989680 ;  /* 0x009896800000895d */ /* 0x004fea0003900000 */
[----:B------:R-:W2:Y:S02]  /*8220*/  @!P0 SYNCS.PHASECHK.TRANS64 P0, [R0+URZ], R2 ;  /* 0x00000002000085a7 */ /* 0x000ea400080010ff */
[----:B--2---:R-:W-:Y:S05]  /*8230*/  @!P0 BRA `(.L_x_140) ;  /* 0xfffffffc00f08947 */ /* 0x004fea000383ffff */
[----:B------:R-:W-:Y:S05]  /*8240*/  BRA `(.L_x_141) ;  /* 0xffffffac00647947 */ /* 0x000fea000383ffff */
.L_x_47:
[----:B------:R-:W-:-:S07]  /*8250*/  MOV R0, UR4 ;  /* 0x0000000400007c02 */ /* 0x000fce0008000f00 */
.L_x_142:
[----:B-1----:R1:W2:Y:S02]  /*8260*/  SYNCS.PHASECHK.TRANS64.TRYWAIT P0, [R0+URZ], R2 ;  /* 0x00000002000075a7 */ /* 0x0022a400080011ff */
[----:B--2---:R-:W-:Y:S05]  /*8270*/  @!P0 NANOSLEEP.SYNCS 0x989680 ;  /* 0x009896800000895d */ /* 0x004fea0003900000 */
[----:B------:R-:W2:Y:S02]  /*8280*/  @!P0 SYNCS.PHASECHK.TRANS64 P0, [R0+URZ], R2 ;  /* 0x00000002000085a7 */ /* 0x000ea400080010ff */
[----:B--2---:R-:W-:Y:S05]  /*8290*/  @!P0 BRA `(.L_x_142) ;  /* 0xfffffffc00f08947 */ /* 0x004fea000383ffff */
[----:B------:R-:W-:Y:S05]  /*82a0*/  BRA `(.L_x_143) ;  /* 0xffffffac00747947 */ /* 0x000fea000383ffff */
.L_x_48:
[----:B------:R-:W-:-:S07]  /*82b0*/  MOV R0, UR4 ;  /* 0x0000000400007c02 */ /* 0x000fce0008000f00 */
.L_x_144:
[----:B-1----:R1:W2:Y:S02]  /*82c0*/  SYNCS.PHASECHK.TRANS64.TRYWAIT P0, [R0+URZ], R2 ;  /* 0x00000002000075a7 */ /* 0x0022a400080011ff */
[----:B--2---:R-:W-:Y:S05]  /*82d0*/  @!P0 NANOSLEEP.SYNCS 0x989680 ;  /* 0x009896800000895d */ /* 0x004fea0003900000 */
[----:B------:R-:W2:Y:S02]  /*82e0*/  @!P0 SYNCS.PHASECHK.TRANS64 P0, [R0+URZ], R2 ;  /* 0x00000002000085a7 */ /* 0x000ea400080010ff */
[----:B--2---:R-:W-:Y:S05]  /*82f0*/  @!P0 BRA `(.L_x_144) ;  /* 0xfffffffc00f08947 */ /* 0x004fea000383ffff */
[----:B------:R-:W-:Y:S05]  /*8300*/  BRA `(.L_x_145) ;  /* 0xffffffac00847947 */ /* 0x000fea000383ffff */
.L_x_49:
[----:B------:R-:W-:-:S07]  /*8310*/  MOV R0, UR4 ;  /* 0x0000000400007c02 */ /* 0x000fce0008000f00 */
.L_x_146:
[----:B-1----:R1:W2:Y:S02]  /*8320*/  SYNCS.PHASECHK.TRANS64.TRYWAIT P0, [R0+URZ], R2 ;  /* 0x00000002000075a7 */ /* 0x0022a400080011ff */
[----:B--2---:R-:W-:Y:S05]  /*8330*/  @!P0 NANOSLEEP.SYNCS 0x989680 ;  /* 0x009896800000895d */ /* 0x004fea0003900000 */
[----:B------:R-:W2:Y:S02]  /*8340*/  @!P0 SYNCS.PHASECHK.TRANS64 P0, [R0+URZ], R2 ;  /* 0x00000002000085a7 */ /* 0x000ea400080010ff */
[----:B--2---:R-:W-:Y:S05]  /*8350*/  @!P0 BRA `(.L_x_146) ;  /* 0xfffffffc00f08947 */ /* 0x004fea000383ffff */
[----:B------:R-:W-:Y:S05]  /*8360*/  BRA `(.L_x_147) ;  /* 0xffffffac00947947 */ /* 0x000fea000383ffff */
.L_x_52:
[----:B------:R-:W-:-:S07]  /*8370*/  MOV R4, UR45 ;  /* 0x0000002d00047c02 */ /* 0x000fce0008000f00 */
.L_x_148:
[----:B-1----:R1:W2:Y:S02]  /*8380*/  SYNCS.PHASECHK.TRANS64.TRYWAIT P1, [R4+URZ+0x148], R6 ;  /* 0x00014806040075a7 */ /* 0x0022a400080211ff */
[----:B--2---:R-:W-:Y:S05]  /*8390*/  @!P1 NANOSLEEP.SYNCS 0x989680 ;  /* 0x009896800000995d */ /* 0x004fea0003900000 */
[----:B------:R-:W2:Y:S02]  /*83a0*/  @!P1 SYNCS.PHASECHK.TRANS64 P1, [R4+URZ+0x148], R6 ;  /* 0x00014806040095a7 */ /* 0x000ea400080210ff */
[----:B--2---:R-:W-:Y:S05]  /*83b0*/  @!P1 BRA `(.L_x_148) ;  /* 0xfffffffc00f09947 */ /* 0x004fea000383ffff */
[----:B------:R-:W-:Y:S05]  /*83c0*/  BRA `(.L_x_149) ;  /* 0xffffffac00fc7947 */ /* 0x000fea000383ffff */
.L_x_53:
[----:B-1----:R-:W-:-:S07]  /*83d0*/  MOV R4, UR45 ;  /* 0x0000002d00047c02 */ /* 0x002fce0008000f00 */
.L_x_150:
[----:B-1----:R1:W2:Y:S02]  /*83e0*/  SYNCS.PHASECHK.TRANS64.TRYWAIT P1, [R4+URZ+0x140], R5 ;  /* 0x00014005040075a7 */ /* 0x0022a400080211ff */
[----:B--2---:R-:W-:Y:S05]  /*83f0*/  @!P1 NANOSLEEP.SYNCS 0x989680 ;  /* 0x009896800000995d */ /* 0x004fea0003900000 */
[----:B------:R-:W2:Y:S02]  /*8400*/  @!P1 SYNCS.PHASECHK.TRANS64 P1, [R4+URZ+0x140], R5 ;  /* 0x00014005040095a7 */ /* 0x000ea400080210ff */
[----:B--2---:R-:W-:Y:S05]  /*8410*/  @!P1 BRA `(.L_x_150) ;  /* 0xfffffffc00f09947 */ /* 0x004fea000383ffff */
[----:B------:R-:W-:Y:S05]  /*8420*/  BRA `(.L_x_151) ;  /* 0xffffffb000047947 */ /* 0x000fea000383ffff */
.L_x_61:
[----:B------:R-:W-:-:S07]  /*8430*/  MOV R0, UR6 ;  /* 0x0000000600007c02 */ /* 0x000fce0008000f00 */
.L_x_152:
[----:B-1----:R1:W2:Y:S02]  /*8440*/  SYNCS.PHASECHK.TRANS64.TRYWAIT P0, [R0+URZ+0x140], R4 ;  /* 0x00014004000075a7 */ /* 0x0022a400080011ff */
[----:B--2---:R-:W-:Y:S05]  /*8450*/  @!P0 NANOSLEEP.SYNCS 0x989680 ;  /* 0x009896800000895d */ /* 0x004fea0003900000 */
[----:B------:R-:W2:Y:S02]  /*8460*/  @!P0 SYNCS.PHASECHK.TRANS64 P0, [R0+URZ+0x140], R4 ;  /* 0x00014004000085a7 */ /* 0x000ea400080010ff */
[----:B--2---:R-:W-:Y:S05]  /*8470*/  @!P0 BRA `(.L_x_152) ;  /* 0xfffffffc00f08947 */ /* 0x004fea000383ffff */
[----:B------:R-:W-:Y:S05]  /*8480*/  BRA `(.L_x_153) ;  /* 0xffffffb400747947 */ /* 0x000fea000383ffff */
.L_x_62:
[----:B------:R-:W-:-:S07]  /*8490*/  MOV R4, UR8 ;  /* 0x0000000800047c02 */ /* 0x000fce0008000f00 */
.L_x_154:
[----:B-1----:R1:W2:Y:S02]  /*84a0*/  SYNCS.PHASECHK.TRANS64.TRYWAIT P0, [R4+URZ+0x160], R0 ;  /* 0x00016000040075a7 */ /* 0x0022a400080011ff */
[----:B--2---:R-:W-:Y:S05]  /*84b0*/  @!P0 NANOSLEEP.SYNCS 0x989680 ;  /* 0x009896800000895d */ /* 0x004fea0003900000 */
[----:B------:R-:W2:Y:S02]  /*84c0*/  @!P0 SYNCS.PHASECHK.TRANS64 P0, [R4+URZ+0x160], R0 ;  /* 0x00016000040085a7 */ /* 0x000ea400080010ff */
[----:B--2---:R-:W-:Y:S05]  /*84d0*/  @!P0 BRA `(.L_x_154) ;  /* 0xfffffffc00f08947 */ /* 0x004fea000383ffff */
[----:B------:R-:W-:Y:S05]  /*84e0*/  BRA `(.L_x_155) ;  /* 0xffffffb400907947 */ /* 0x000fea000383ffff */
.L_x_65:
[----:B-1----:R-:W-:Y:S07]  /*84f0*/  MOV R0, UR7 ;  /* 0x0000000700007c02 */ /* 0x002fee0008000f00 */
.L_x_156:
[----:B-1----:R1:W2:Y:S02]  /*8500*/  SYNCS.PHASECHK.TRANS64.TRYWAIT P0, [R0+URZ], R5 ;  /* 0x00000005000075a7 */ /* 0x0022a400080011ff */
[----:B--2---:R-:W-:Y:S05]  /*8510*/  @!P0 NANOSLEEP.SYNCS 0x989680 ;  /* 0x009896800000895d */ /* 0x004fea0003900000 */
[----:B------:R-:W2:Y:S02]  /*8520*/  @!P0 SYNCS.PHASECHK.TRANS64 P0, [R0+URZ], R5 ;  /* 0x00000005000085a7 */ /* 0x000ea400080010ff */
[----:B--2---:R-:W-:Y:S05]  /*8530*/  @!P0 BRA `(.L_x_156) ;  /* 0xfffffffc00f08947 */ /* 0x004fea000383ffff */
[----:B------:R-:W-:Y:S05]  /*8540*/  BRA `(.L_x_64) ;  /* 0xffffffb400b47947 */ /* 0x000fea000383ffff */
.L_x_68:
[----:B------:R-:W-:-:S07]  /*8550*/  MOV R0, UR5 ;  /* 0x0000000500007c02 */ /* 0x000fce0008000f00 */
.L_x_157:
[----:B-1----:R1:W4:Y:S02]  /*8560*/  SYNCS.PHASECHK.TRANS64.TRYWAIT P0, [R0+URZ], R2 ;  /* 0x00000002000075a7 */ /* 0x00232400080011ff */
[----:B----4-:R-:W-:Y:S05]  /*8570*/  @!P0 NANOSLEEP.SYNCS 0x989680 ;  /* 0x009896800000895d */ /* 0x010fea0003900000 */
[----:B------:R-:W4:Y:S02]  /*8580*/  @!P0 SYNCS.PHASECHK.TRANS64 P0, [R0+URZ], R2 ;  /* 0x00000002000085a7 */ /* 0x000f2400080010ff */
[----:B----4-:R-:W-:Y:S05]  /*8590*/  @!P0 BRA `(.L_x_157) ;  /* 0xfffffffc00f08947 */ /* 0x010fea000383ffff */
[----:B------:R-:W-:Y:S05]  /*85a0*/  BRA `(.L_x_158) ;  /* 0xffffffb8007c7947 */ /* 0x000fea000383ffff */
.L_x_69:
[----:B------:R-:W-:-:S07]  /*85b0*/  MOV R0, UR7 ;  /* 0x0000000700007c02 */ /* 0x000fce0008000f00 */
.L_x_159:
[----:B-1----:R1:W4:Y:S02]  /*85c0*/  SYNCS.PHASECHK.TRANS64.TRYWAIT P0, [R0+URZ], R2 ;  /* 0x00000002000075a7 */ /* 0x00232400080011ff */
[----:B----4-:R-:W-:Y:S05]  /*85d0*/  @!P0 NANOSLEEP.SYNCS 0x989680 ;  /* 0x009896800000895d */ /* 0x010fea0003900000 */
[----:B------:R-:W4:Y:S02]  /*85e0*/  @!P0 SYNCS.PHASECHK.TRANS64 P0, [R0+URZ], R2 ;  /* 0x00000002000085a7 */ /* 0x000f2400080010ff */
[----:B----4-:R-:W-:Y:S05]  /*85f0*/  @!P0 BRA `(.L_x_159) ;  /* 0xfffffffc00f08947 */ /* 0x010fea000383ffff */
[----:B------:R-:W-:Y:S05]  /*8600*/  BRA `(.L_x_160) ;  /* 0xffffffb800887947 */ /* 0x000fea000383ffff */
.L_x_74:
[----:B------:R-:W-:Y:S07]  /*8610*/  MOV R0, UR22 ;  /* 0x0000001600007c02 */ /* 0x000fee0008000f00 */
.L_x_161:
[----:B--2---:R2:W3:Y:S02]  /*8620*/  SYNCS.PHASECHK.TRANS64.TRYWAIT P0, [R0+URZ+0x140], R2 ;  /* 0x00014002000075a7 */ /* 0x0044e400080011ff */
[----:B---3--:R-:W-:Y:S05]  /*8630*/  @!P0 NANOSLEEP.SYNCS 0x989680 ;  /* 0x009896800000895d */ /* 0x008fea0003900000 */
[----:B------:R-:W3:Y:S02]  /*8640*/  @!P0 SYNCS.PHASECHK.TRANS64 P0, [R0+URZ+0x140], R2 ;  /* 0x00014002000085a7 */ /* 0x000ee400080010ff */
[----:B---3--:R-:W-:Y:S05]  /*8650*/  @!P0 BRA `(.L_x_161) ;  /* 0xfffffffc00f08947 */ /* 0x008fea000383ffff */
[----:B------:R-:W-:Y:S05]  /*8660*/  BRA `(.L_x_162) ;  /* 0xffffffbc00a87947 */ /* 0x000fea000383ffff */
.L_x_77:
[----:B------:R-:W-:Y:S07]  /*8670*/  MOV R0, UR22 ;  /* 0x0000001600007c02 */ /* 0x000fee0008000f00 */
.L_x_163:
[----:B-1----:R1:W2:Y:S02]  /*8680*/  SYNCS.PHASECHK.TRANS64.TRYWAIT P0, [R0+URZ+0x138], R2 ;  /* 0x00013802000075a7 */ /* 0x0022a400080011ff */
[----:B--2---:R-:W-:Y:S05]  /*8690*/  @!P0 NANOSLEEP.SYNCS 0x989680 ;  /* 0x009896800000895d */ /* 0x004fea0003900000 */
[----:B------:R-:W2:Y:S02]  /*86a0*/  @!P0 SYNCS.PHASECHK.TRANS64 P0, [R0+URZ+0x138], R2 ;  /* 0x00013802000085a7 */ /* 0x000ea400080010ff */
[----:B--2---:R-:W-:Y:S05]  /*86b0*/  @!P0 BRA `(.L_x_163) ;  /* 0xfffffffc00f08947 */ /* 0x004fea000383ffff */
[----:B------:R-:W-:Y:S05]  /*86c0*/  BRA `(.L_x_76) ;  /* 0xffffffc000807947 */ /* 0x000fea000383ffff */
.L_x_80:
[----:B------:R-:W-:Y:S07]  /*86d0*/  MOV R0, UR22 ;  /* 0x0000001600007c02 */ /* 0x000fee0008000f00 */
.L_x_164:
[----:B-1----:R1:W2:Y:S02]  /*86e0*/  SYNCS.PHASECHK.TRANS64.TRYWAIT P0, [R0+URZ+0x120], R14 ;  /* 0x0001200e000075a7 */ /* 0x0022a400080011ff */
[----:B--2---:R-:W-:Y:S05]  /*86f0*/  @!P0 NANOSLEEP.SYNCS 0x989680 ;  /* 0x009896800000895d */ /* 0x004fea0003900000 */
[----:B------:R-:W2:Y:S02]  /*8700*/  @!P0 SYNCS.PHASECHK.TRANS64 P0, [R0+URZ+0x120], R14 ;  /* 0x0001200e000085a7 */ /* 0x000ea400080010ff */
[----:B--2---:R-:W-:Y:S05]  /*8710*/  @!P0 BRA `(.L_x_164) ;  /* 0xfffffffc00f08947 */ /* 0x004fea000383ffff */
[----:B------:R-:W-:Y:S05]  /*8720*/  BRA `(.L_x_165) ;  /* 0xffffffc400387947 */ /* 0x000fea000383ffff */
.L_x_81:
[----:B------:R-:W-:Y:S07]  /*8730*/  MOV R0, UR22 ;  /* 0x0000001600007c02 */ /* 0x000fee0008000f00 */
.L_x_166:
[----:B-1----:R1:W2:Y:S02]  /*8740*/  SYNCS.PHASECHK.TRANS64.TRYWAIT P0, [R0+URZ+0x128], R14 ;  /* 0x0001280e000075a7 */ /* 0x0022a400080011ff */
[----:B--2---:R-:W-:Y:S05]  /*8750*/  @!P0 NANOSLEEP.SYNCS 0x989680 ;  /* 0x009896800000895d */ /* 0x004fea0003900000 */
[----:B------:R-:W2:Y:S02]  /*8760*/  @!P0 SYNCS.PHASECHK.TRANS64 P0, [R0+URZ+0x128], R14 ;  /* 0x0001280e000085a7 */ /* 0x000ea400080010ff */
[----:B--2---:R-:W-:Y:S05]  /*8770*/  @!P0 BRA `(.L_x_166) ;  /* 0xfffffffc00f08947 */ /* 0x004fea000383ffff */
[----:B------:R-:W-:Y:S05]  /*8780*/  BRA `(.L_x_167) ;  /* 0xffffffc400ac7947 */ /* 0x000fea000383ffff */
.L_x_83:
[----:B------:R-:W-:-:S07]  /*8790*/  MOV R0, UR22 ;  /* 0x0000001600007c02 */ /* 0x000fce0008000f00 */
.L_x_168:
[----:B-1----:R1:W3:Y:S02]  /*87a0*/  SYNCS.PHASECHK.TRANS64.TRYWAIT P0, [R0+URZ+0x120], R2 ;  /* 0x00012002000075a7 */ /* 0x0022e400080011ff */
[----:B---3--:R-:W-:Y:S05]  /*87b0*/  @!P0 NANOSLEEP.SYNCS 0x989680 ;  /* 0x009896800000895d */ /* 0x008fea0003900000 */
[----:B------:R-:W3:Y:S02]  /*87c0*/  @!P0 SYNCS.PHASECHK.TRANS64 P0, [R0+URZ+0x120], R2 ;  /* 0x00012002000085a7 */ /* 0x000ee400080010ff */
[----:B---3--:R-:W-:Y:S05]  /*87d0*/  @!P0 BRA `(.L_x_168) ;  /* 0xfffffffc00f08947 */ /* 0x008fea000383ffff */
[----:B------:R-:W-:Y:S05]  /*87e0*/  BRA `(.L_x_169) ;  /* 0xffffffc800107947 */ /* 0x000fea000383ffff */
.L_x_85:
[----:B------:R-:W-:Y:S07]  /*87f0*/  MOV R0, UR51 ;  /* 0x0000003300007c02 */ /* 0x000fee0008000f00 */
.L_x_170:
[----:B-1----:R1:W2:Y:S02]  /*8800*/  SYNCS.PHASECHK.TRANS64.TRYWAIT P0, [R0+URZ+0x140], R2 ;  /* 0x00014002000075a7 */ /* 0x0022a400080011ff */
[----:B--2---:R-:W-:Y:S05]  /*8810*/  @!P0 NANOSLEEP.SYNCS 0x989680 ;  /* 0x009896800000895d */ /* 0x004fea0003900000 */
[----:B------:R-:W2:Y:S02]  /*8820*/  @!P0 SYNCS.PHASECHK.TRANS64 P0, [R0+URZ+0x140], R2 ;  /* 0x00014002000085a7 */ /* 0x000ea400080010ff */
[----:B--2---:R-:W-:Y:S05]  /*8830*/  @!P0 BRA `(.L_x_170) ;  /* 0xfffffffc00f08947 */ /* 0x004fea000383ffff */
[----:B------:R-:W-:Y:S05]  /*8840*/  BRA `(.L_x_171) ;  /* 0xffffffc800e47947 */ /* 0x000fea000383ffff */
.L_x_96:
[----:B---3--:R3:W1:Y:S02]  /*8850*/  SYNCS.PHASECHK.TRANS64.TRYWAIT P1, [R0+URZ+0x110], R5 ;  /* 0x00011005000075a7 */ /* 0x00866400080211ff */
[----:B-1----:R-:W-:Y:S05]  /*8860*/  @!P1 NANOSLEEP.SYNCS 0x989680 ;  /* 0x009896800000995d */ /* 0x002fea0003900000 */
[----:B------:R-:W1:Y:S02]  /*8870*/  @!P1 SYNCS.PHASECHK.TRANS64 P1, [R0+URZ+0x110], R5 ;  /* 0x00011005000095a7 */ /* 0x000e6400080210ff */
[----:B-1----:R-:W-:Y:S05]  /*8880*/  @!P1 BRA `(.L_x_96) ;  /* 0xfffffffc00f09947 */ /* 0x002fea000383ffff */
[----:B------:R-:W-:Y:S05]  /*8890*/  BRA `(.L_x_95) ;  /* 0xffffffd8001c7947 */ /* 0x000fea000383ffff */
.L_x_98:
[----:B---3--:R3:W4:Y:S02]  /*88a0*/  SYNCS.PHASECHK.TRANS64.TRYWAIT P0, [R120+URZ+0x150], R3 ;  /* 0x00015003780075a7 */ /* 0x00872400080011ff */
[----:B----4-:R-:W-:Y:S05]  /*88b0*/  @!P0 NANOSLEEP.SYNCS 0x989680 ;  /* 0x009896800000895d */ /* 0x010fea0003900000 */
[----:B------:R-:W4:Y:S02]  /*88c0*/  @!P0 SYNCS.PHASECHK.TRANS64 P0, [R120+URZ+0x150], R3 ;  /* 0x00015003780085a7 */ /* 0x000f2400080010ff */
[----:B----4-:R-:W-:Y:S05]  /*88d0*/  @!P0 BRA `(.L_x_98) ;  /* 0xfffffffc00f08947 */ /* 0x010fea000383ffff */
[----:B------:R-:W-:Y:S05]  /*88e0*/  BRA `(.L_x_97) ;  /* 0xffffffd8006c7947 */ /* 0x000fea000383ffff */
.L_x_107:
[----:B---3--:R3:W4:Y:S02]  /*88f0*/  SYNCS.PHASECHK.TRANS64.TRYWAIT P0, [R2+URZ+0x110], R0 ;  /* 0x00011000020075a7 */ /* 0x00872400080011ff */
[----:B----4-:R-:W-:Y:S05]  /*8900*/  @!P0 NANOSLEEP.SYNCS 0x989680 ;  /* 0x009896800000895d */ /* 0x010fea0003900000 */
[----:B------:R-:W4:Y:S02]  /*8910*/  @!P0 SYNCS.PHASECHK.TRANS64 P0, [R2+URZ+0x110], R0 ;  /* 0x00011000020085a7 */ /* 0x000f2400080010ff */
[----:B----4-:R-:W-:Y:S05]  /*8920*/  @!P0 BRA `(.L_x_107) ;  /* 0xfffffffc00f08947 */ /* 0x010fea000383ffff */
[----:B------:R-:W-:Y:S05]  /*8930*/  BRA `(.L_x_106) ;  /* 0xffffffe400707947 */ /* 0x000fea000383ffff */
        .weak           $__internal_0_$__cuda_sm10x_tcgen05_guardrail_trap_col_being_dealloced_not_returned_by_alloc
        .type           $__internal_0_$__cuda_sm10x_tcgen05_guardrail_trap_col_being_dealloced_not_returned_by_alloc,@function
        .size           $__internal_0_$__cuda_sm10x_tcgen05_guardrail_trap_col_being_dealloced_not_returned_by_alloc,($__internal_1_$__cuda_sm10x_tcgen05_guardrail_trap_phase_invalid_during_alloc - $__internal_0_$__cuda_sm10x_tcgen05_guardrail_trap_col_being_dealloced_not_returned_by_alloc)
$__internal_0_$__cuda_sm10x_tcgen05_guardrail_trap_col_being_dealloced_not_returned_by_alloc:
[----:B------:R-:W-:Y:S05]  /*8940*/  BPT.TRAP 0x1 ;  /* 0x000000040000795c */ /* 0x000fea0000300000 */
[----:B------:R-:W-:-:S04]  /*8950*/  HFMA2 R3, -RZ, RZ, 0, 0 ;  /* 0x00000000ff037431 */ /* 0x000fc800000001ff */
[----:B------:R-:W-:Y:S05]  /*8960*/  RET.REL.NODEC R2 `(_ZN7cutlass13device_kernelINS_4conv6kernel13ConvUniversalINS1_16ConvProblemShapeILNS1_8OperatorE1ELi2EEENS1_10collective14CollectiveConvINS1_47MainloopSm100TmaUmmaWarpSpecializedImplicitGemmILS5_1ELi17ELi2ELi1ELi2EN4cute5tupleIJNSA_1CILi1EEESD_SD_EEEEENSB_IJNSC_ILi64EEENSC_ILi128EEENSB_IJSG_EEEEEENS_12float_e4m3_tESK_NSA_8TiledMMAINSA_8MMA_AtomIJNSA_10MMA_TraitsINSA_19SM100_MMA_F8F6F4_SSEJSK_SK_fSG_SH_NSA_17integral_constantINSA_4UMMA5MajorELSR_0EEENSP_ISR_LSR_1EEENSP_INSQ_7ScaleInELSU_0EEESV_EEEEEENSA_6LayoutISE_NSB_IJNSC_ILi0EEESZ_SZ_EEEEENSB_IJNSA_10UnderscoreES12_S12_EEEEENS7_6detail27Sm100ImplicitGemmTileTraitsINSA_20SM90_TMA_LOAD_IM2COLENSA_14ComposedLayoutINSA_7SwizzleILi2ELi4ELi3EEENSA_18smem_ptr_flag_bitsILi8EEENSY_INSB_IJNSC_ILi8EEESG_EEENSB_IJSG_SD_EEEEEEEvEENS16_INSA_13SM90_TMA_LOADENS18_INS19_ILi3ELi4ELi3EEES1C_NSY_INSB_IJSH_S1D_EEENSB_IJSD_SH_EEEEEEEvEEEENS_8epilogue10collective18CollectiveEpilogueINS1R_23Sm100TmaWarpSpecializedILi2ELi2ELi32ELb0ELb0EEEJSJ_NSB_IJNSY_ISG_SD_EES1W_EEESK_NSB_IJNSB_IJlllEEESD_SZ_EEESK_S1Z_NS1R_6fusion15FusionCallbacksIS1V_NS20_17LinearCombinationISK_fSK_fLNS_15FloatRoundStyleE2EEESJ_S1X_JEEENSA_5SM1004TMEM4LOAD26SM100_TMEM_LOAD_16dp32b32xES17_S1H_NSA_39AutoVectorizingCopyWithAssumedAlignmentILi128EEENSA_21SM90_TMA_STORE_IM2COLES1H_S2B_S2B_EEEvvEEEEvNT_6ParamsE) ;  /* 0xffffff7402a47950 */ /* 0x000fea0003c3ffff */
        .weak           $__internal_1_$__cuda_sm10x_tcgen05_guardrail_trap_phase_invalid_during_alloc
        .type           $__internal_1_$__cuda_sm10x_tcgen05_guardrail_trap_phase_invalid_during_alloc,@function
        .size           $__internal_1_$__cuda_sm10x_tcgen05_guardrail_trap_phase_invalid_during_alloc,($__internal_2_$__cuda_sm10x_tcgen05_guardrail_trap_unallocated_columns_being_dealloced - $__internal_1_$__cuda_sm10x_tcgen05_guardrail_trap_phase_invalid_during_alloc)
$__internal_1_$__cuda_sm10x_tcgen05_guardrail_trap_phase_invalid_during_alloc:
[----:B------:R-:W-:Y:S05]  /*8970*/  BPT.TRAP 0x1 ;  /* 0x000000040000795c */ /* 0x000fea0000300000 */
[----:B------:R-:W-:-:S04]  /*8980*/  MOV R3, 0x0 ;  /* 0x0000000000037802 */ /* 0x000fc80000000f00 */
[----:B------:R-:W-:Y:S05]  /*8990*/  RET.REL.NODEC R2 `(_ZN7cutlass13device_kernelINS_4conv6kernel13ConvUniversalINS1_16ConvProblemShapeILNS1_8OperatorE1ELi2EEENS1_10collective14CollectiveConvINS1_47MainloopSm100TmaUmmaWarpSpecializedImplicitGemmILS5_1ELi17ELi2ELi1ELi2EN4cute5tupleIJNSA_1CILi1EEESD_SD_EEEEENSB_IJNSC_ILi64EEENSC_ILi128EEENSB_IJSG_EEEEEENS_12float_e4m3_tESK_NSA_8TiledMMAINSA_8MMA_AtomIJNSA_10MMA_TraitsINSA_19SM100_MMA_F8F6F4_SSEJSK_SK_fSG_SH_NSA_17integral_constantINSA_4UMMA5MajorELSR_0EEENSP_ISR_LSR_1EEENSP_INSQ_7ScaleInELSU_0EEESV_EEEEEENSA_6LayoutISE_NSB_IJNSC_ILi0EEESZ_SZ_EEEEENSB_IJNSA_10UnderscoreES12_S12_EEEEENS7_6detail27Sm100ImplicitGemmTileTraitsINSA_20SM90_TMA_LOAD_IM2COLENSA_14ComposedLayoutINSA_7SwizzleILi2ELi4ELi3EEENSA_18smem_ptr_flag_bitsILi8EEENSY_INSB_IJNSC_ILi8EEESG_EEENSB_IJSG_SD_EEEEEEEvEENS16_INSA_13SM90_TMA_LOADENS18_INS19_ILi3ELi4ELi3EEES1C_NSY_INSB_IJSH_S1D_EEENSB_IJSD_SH_EEEEEEEvEEEENS_8epilogue10collective18CollectiveEpilogueINS1R_23Sm100TmaWarpSpecializedILi2ELi2ELi32ELb0ELb0EEEJSJ_NSB_IJNSY_ISG_SD_EES1W_EEESK_NSB_IJNSB_IJlllEEESD_SZ_EEESK_S1Z_NS1R_6fusion15FusionCallbacksIS1V_NS20_17LinearCombinationISK_fSK_fLNS_15FloatRoundStyleE2EEESJ_S1X_JEEENSA_5SM1004TMEM4LOAD26SM100_TMEM_LOAD_16dp32b32xES17_S1H_NSA_39AutoVectorizingCopyWithAssumedAlignmentILi128EEENSA_21SM90_TMA_STORE_IM2COLES1H_S2B_S2B_EEEvvEEEEvNT_6ParamsE) ;  /* 0xffffff7402987950 */ /* 0x000fea0003c3ffff */
        .weak           $__internal_2_$__cuda_sm10x_tcgen05_guardrail_trap_unallocated_columns_being_dealloced
        .type           $__internal_2_$__cuda_sm10x_tcgen05_guardrail_trap_unallocated_columns_being_dealloced,@function
        .size           $__internal_2_$__cuda_sm10x_tcgen05_guardrail_trap_unallocated_columns_being_dealloced,(.L_x_173 - $__internal_2_$__cuda_sm10x_tcgen05_guardrail_trap_unallocated_columns_being_dealloced)
$__internal_2_$__cuda_sm10x_tcgen05_guardrail_trap_unallocated_columns_being_dealloced:
[----:B------:R-:W-:Y:S05]  /*89a0*/  BPT.TRAP 0x1 ;  /* 0x000000040000795c */ /* 0x000fea0000300000 */
[----:B------:R-:W-:-:S04]  /*89b0*/  HFMA2 R3, -RZ, RZ, 0, 0 ;  /* 0x00000000ff037431 */ /* 0x000fc800000001ff */
[----:B------:R-:W-:Y:S05]  /*89c0*/  RET.REL.NODEC R2 `(_ZN7cutlass13device_kernelINS_4conv6kernel13ConvUniversalINS1_16ConvProblemShapeILNS1_8OperatorE1ELi2EEENS1_10collective14CollectiveConvINS1_47MainloopSm100TmaUmmaWarpSpecializedImplicitGemmILS5_1ELi17ELi2ELi1ELi2EN4cute5tupleIJNSA_1CILi1EEESD_SD_EEEEENSB_IJNSC_ILi64EEENSC_ILi128EEENSB_IJSG_EEEEEENS_12float_e4m3_tESK_NSA_8TiledMMAINSA_8MMA_AtomIJNSA_10MMA_TraitsINSA_19SM100_MMA_F8F6F4_SSEJSK_SK_fSG_SH_NSA_17integral_constantINSA_4UMMA5MajorELSR_0EEENSP_ISR_LSR_1EEENSP_INSQ_7ScaleInELSU_0EEESV_EEEEEENSA_6LayoutISE_NSB_IJNSC_ILi0EEESZ_SZ_EEEEENSB_IJNSA_10UnderscoreES12_S12_EEEEENS7_6detail27Sm100ImplicitGemmTileTraitsINSA_20SM90_TMA_LOAD_IM2COLENSA_14ComposedLayoutINSA_7SwizzleILi2ELi4ELi3EEENSA_18smem_ptr_flag_bitsILi8EEENSY_INSB_IJNSC_ILi8EEESG_EEENSB_IJSG_SD_EEEEEEEvEENS16_INSA_13SM90_TMA_LOADENS18_INS19_ILi3ELi4ELi3EEES1C_NSY_INSB_IJSH_S1D_EEENSB_IJSD_SH_EEEEEEEvEEEENS_8epilogue10collective18CollectiveEpilogueINS1R_23Sm100TmaWarpSpecializedILi2ELi2ELi32ELb0ELb0EEEJSJ_NSB_IJNSY_ISG_SD_EES1W_EEESK_NSB_IJNSB_IJlllEEESD_SZ_EEESK_S1Z_NS1R_6fusion15FusionCallbacksIS1V_NS20_17LinearCombinationISK_fSK_fLNS_15FloatRoundStyleE2EEESJ_S1X_JEEENSA_5SM1004TMEM4LOAD26SM100_TMEM_LOAD_16dp32b32xES17_S1H_NSA_39AutoVectorizingCopyWithAssumedAlignmentILi128EEENSA_21SM90_TMA_STORE_IM2COLES1H_S2B_S2B_EEEvvEEEEvNT_6ParamsE) ;  /* 0xffffff74028c7950 */ /* 0x000fea0003c3ffff */
.L_x_172:
[----:B------:R-:W-:-:S00]  /*89d0*/  BRA `(.L_x_172) ;  /* 0xfffffffc00fc7947 */ /* 0x000fc0000383ffff */
[----:B------:R-:W-:-:S00]  /*89e0*/  NOP ;  /* 0x0000000000007918 */ /* 0x000fc00000000000 */
        /* <DEDUP_REMOVED lines=9> */
.L_x_173:


//--------------------- .nv.global.init           --------------------------
	.section	.nv.global.init,"aw",@progbits
.nv.global.init:
	.type		$str$29,@object
	.size		$str$29,($str$30 - $str$29)
$str$29:
        /*0000*/ 	.byte	0x28, 0x61, 0x64, 0x64, 0x72, 0x65, 0x73, 0x73, 0x20, 0x26, 0x20, 0x6d, 0x61, 0x73, 0x6b, 0x29
        /*0010*/ 	.byte	0x20, 0x3d, 0x3d, 0x20, 0x30, 0x00
	.type		$str$30,@object
	.size		$str$30,($str$28 - $str$30)
$str$30:
        /*0016*/ 	.byte	0x2f, 0x74, 0x6d, 0x70, 0x2f, 0x63, 0x75, 0x74, 0x6c, 0x61, 0x73, 0x73, 0x5f, 0x73, 0x77, 0x65
        /*0026*/ 	.byte	0x65, 0x70, 0x5f, 0x73, 0x72, 0x63, 0x2f, 0x69, 0x6e, 0x63, 0x6c, 0x75, 0x64, 0x65, 0x2f, 0x63
        /*0036*/ 	.byte	0x75, 0x74, 0x65, 0x2f, 0x70, 0x6f, 0x69, 0x6e, 0x74, 0x65, 0x72, 0x5f, 0x66, 0x6c, 0x61, 0x67
        /*0046*/ 	.byte	0x67, 0x65, 0x64, 0x2e, 0x68, 0x70, 0x70, 0x00
	.type		$str$28,@object
	.size		$str$28,($str$27 - $str$28)
$str$28:
        /*004e*/ 	.byte	0x2f, 0x74, 0x6d, 0x70, 0x2f, 0x63, 0x75, 0x74, 0x6c, 0x61, 0x73, 0x73, 0x5f, 0x73, 0x77, 0x65
        /*005e*/ 	.byte	0x65, 0x70, 0x5f, 0x73, 0x72, 0x63, 0x2f, 0x69, 0x6e, 0x63, 0x6c, 0x75, 0x64, 0x65, 0x2f, 0x63
        /*006e*/ 	.byte	0x75, 0x74, 0x65, 0x2f, 0x61, 0x74, 0x6f, 0x6d, 0x2f, 0x63, 0x6f, 0x70, 0x79, 0x5f, 0x74, 0x72
        /*007e*/ 	.byte	0x61, 0x69, 0x74, 0x73, 0x5f, 0x73, 0x6d, 0x31, 0x30, 0x30, 0x2e, 0x68, 0x70, 0x70, 0x00
	.type		$str$27,@object
	.size		$str$27,(__unnamed_1 - $str$27)
$str$27:
        /*008d*/ 	.byte	0x28, 0x28, 0x75, 0x69, 0x6e, 0x74, 0x33, 0x32, 0x5f, 0x74, 0x28, 0x74, 0x68, 0x72, 0x65, 0x61
        /*009d*/ 	.byte	0x64, 0x49, 0x64, 0x78, 0x2e, 0x78, 0x29, 0x20, 0x2f, 0x20, 0x33, 0x32, 0x29, 0x20, 0x25, 0x20
        /*00ad*/ 	.byte	0x34, 0x29, 0x20, 0x3d, 0x3d, 0x20, 0x28, 0x28, 0x28, 0x74, 0x6d, 0x65, 0x6d, 0x5f, 0x61, 0x64
        /*00bd*/ 	.byte	0x64, 0x72, 0x20, 0x3e, 0x3e, 0x20, 0x31, 0x36, 0x29, 0x20, 0x2f, 0x20, 0x33, 0x32, 0x29, 0x20
        /*00cd*/ 	.byte	0x25, 0x20, 0x34, 0x29, 0x00
	.type		__unnamed_1,@object
	.size		__unnamed_1,(__unnamed_2 - __unnamed_1)
__unnamed_1:
        /*00d2*/ 	.byte	0x61, 0x75, 0x74, 0x6f, 0x20, 0x63, 0x75, 0x74, 0x65, 0x3a, 0x3a, 0x61, 0x73, 0x5f, 0x70, 0x6f
        /* <DEDUP_REMOVED lines=24> */
        /*0262*/ 	.byte	0x3c, 0x34, 0x30, 0x39, 0x36, 0x3e, 0x3e, 0x3e, 0x3e, 0x5d, 0x00
	.type		__unnamed_2,@object
	.size		__unnamed_2,(.L_2 - __unnamed_2)
__unnamed_2:
        /* <DEDUP_REMOVED lines=40> */
        /*04ed*/ 	.byte	0x74, 0x65, 0x3a, 0x3a, 0x43, 0x3c, 0x30, 0x3e, 0x3e, 0x3e, 0x3e, 0x5d, 0x00
.L_2:


//--------------------- .nv.shared._ZN7cutlass13device_kernelINS_4conv6kernel13ConvUniversalINS1_16ConvProblemShapeILNS1_8OperatorE1ELi2EEENS1_10collective14CollectiveConvINS1_47MainloopSm100TmaUmmaWarpSpecializedImplicitGemmILS5_1ELi17ELi2ELi1ELi2EN4cute5tupleIJNSA_1CILi1EEESD_SD_EEEEENSB_IJNSC_ILi64EEENSC_ILi128EEENSB_IJSG_EEEEEENS_12float_e4m3_tESK_NSA_8TiledMMAINSA_8MMA_AtomIJNSA_10MMA_TraitsINSA_19SM100_MMA_F8F6F4_SSEJSK_SK_fSG_SH_NSA_17integral_constantINSA_4UMMA5MajorELSR_0EEENSP_ISR_LSR_1EEENSP_INSQ_7ScaleInELSU_0EEESV_EEEEEENSA_6LayoutISE_NSB_IJNSC_ILi0EEESZ_SZ_EEEEENSB_IJNSA_10UnderscoreES12_S12_EEEEENS7_6detail27Sm100ImplicitGemmTileTraitsINSA_20SM90_TMA_LOAD_IM2COLENSA_14ComposedLayoutINSA_7SwizzleILi2ELi4ELi3EEENSA_18smem_ptr_flag_bitsILi8EEENSY_INSB_IJNSC_ILi8EEESG_EEENSB_IJSG_SD_EEEEEEEvEENS16_INSA_13SM90_TMA_LOADENS18_INS19_ILi3ELi4ELi3EEES1C_NSY_INSB_IJSH_S1D_EEENSB_IJSD_SH_EEEEEEEvEEEENS_8epilogue10collective18CollectiveEpilogueINS1R_23Sm100TmaWarpSpecializedILi2ELi2ELi32ELb0ELb0EEEJSJ_NSB_IJNSY_ISG_SD_EES1W_EEESK_NSB_IJNSB_IJlllEEESD_SZ_EEESK_S1Z_NS1R_6fusion15FusionCallbacksIS1V_NS20_17LinearCombinationISK_fSK_fLNS_15FloatRoundStyleE2EEESJ_S1X_JEEENSA_5SM1004TMEM4LOAD26SM100_TMEM_LOAD_16dp32b32xES17_S1H_NSA_39AutoVectorizingCopyWithAssumedAlignmentILi128EEENSA_21SM90_TMA_STORE_IM2COLES1H_S2B_S2B_EEEvvEEEEvNT_6ParamsE --------------------------
	.section	.nv.shared._ZN7cutlass13device_kernelINS_4conv6kernel13ConvUniversalINS1_16ConvProblemShapeILNS1_8OperatorE1ELi2EEENS1_10collective14CollectiveConvINS1_47MainloopSm100TmaUmmaWarpSpecializedImplicitGemmILS5_1ELi17ELi2ELi1ELi2EN4cute5tupleIJNSA_1CILi1EEESD_SD_EEEEENSB_IJNSC_ILi64EEENSC_ILi128EEENSB_IJSG_EEEEEENS_12float_e4m3_tESK_NSA_8TiledMMAINSA_8MMA_AtomIJNSA_10MMA_TraitsINSA_19SM100_MMA_F8F6F4_SSEJSK_SK_fSG_SH_NSA_17integral_constantINSA_4UMMA5MajorELSR_0EEENSP_ISR_LSR_1EEENSP_INSQ_7ScaleInELSU_0EEESV_EEEEEENSA_6LayoutISE_NSB_IJNSC_ILi0EEESZ_SZ_EEEEENSB_IJNSA_10UnderscoreES12_S12_EEEEENS7_6detail27Sm100ImplicitGemmTileTraitsINSA_20SM90_TMA_LOAD_IM2COLENSA_14ComposedLayoutINSA_7SwizzleILi2ELi4ELi3EEENSA_18smem_ptr_flag_bitsILi8EEENSY_INSB_IJNSC_ILi8EEESG_EEENSB_IJSG_SD_EEEEEEEvEENS16_INSA_13SM90_TMA_LOADENS18_INS19_ILi3ELi4ELi3EEES1C_NSY_INSB_IJSH_S1D_EEENSB_IJSD_SH_EEEEEEEvEEEENS_8epilogue10collective18CollectiveEpilogueINS1R_23Sm100TmaWarpSpecializedILi2ELi2ELi32ELb0ELb0EEEJSJ_NSB_IJNSY_ISG_SD_EES1W_EEESK_NSB_IJNSB_IJlllEEESD_SZ_EEESK_S1Z_NS1R_6fusion15FusionCallbacksIS1V_NS20_17LinearCombinationISK_fSK_fLNS_15FloatRoundStyleE2EEESJ_S1X_JEEENSA_5SM1004TMEM4LOAD26SM100_TMEM_LOAD_16dp32b32xES17_S1H_NSA_39AutoVectorizingCopyWithAssumedAlignmentILi128EEENSA_21SM90_TMA_STORE_IM2COLES1H_S2B_S2B_EEEvvEEEEvNT_6ParamsE,"aw",@nobits
	.sectionflags	@""
	.align	16
	.zero		1024


//--------------------- .nv.shared.reserved.0     --------------------------
	.section	.nv.shared.reserved.0,"aw",@nobits
	.weak		__nv_reservedSMEM_offset_0_alias
	.size		__nv_reservedSMEM_offset_0_alias, 0, 64
	.other		__nv_reservedSMEM_offset_0_alias,@"STO_CUDA_RESERVED_SHARED STV_DEFAULT"
__nv_reservedSMEM_offset_0_alias:
	.zero		0
.nv.shared.reserved.0:
	.zero		64
	.weak		__nv_reservedSMEM_tcgen05_partition
	.type		__nv_reservedSMEM_tcgen05_partition,@object
	.size		__nv_reservedSMEM_tcgen05_partition,(.L_0 - __nv_reservedSMEM_tcgen05_partition)
__nv_reservedSMEM_tcgen05_partition:
	.zero		32
.L_0:


//--------------------- .nv.global                --------------------------
	.section	.nv.global,"aw",@nobits
.nv.global:
	.type		_ZN39_INTERNAL_459288eb_4_k_cu_93c380f7_40094cute1_E,@object
	.size		_ZN39_INTERNAL_459288eb_4_k_cu_93c380f7_40094cute1_E,(_ZN39_INTERNAL_459288eb_4_k_cu_93c380f7_40094cuda3std3__45__cpo6cbeginE - _ZN39_INTERNAL_459288eb_4_k_cu_93c380f7_40094cute1_E)
_ZN39_INTERNAL_459288eb_4_k_cu_93c380f7_40094cute1_E:
	.zero		1
	.type		_ZN39_INTERNAL_459288eb_4_k_cu_93c380f7_40094cuda3std3__45__cpo6cbeginE,@object
	.size		_ZN39_INTERNAL_459288eb_4_k_cu_93c380f7_40094cuda3std3__45__cpo6cbeginE,(_ZN39_INTERNAL_459288eb_4_k_cu_93c380f7_40094cuda3std3__48in_placeE - _ZN39_INTERNAL_459288eb_4_k_cu_93c380f7_40094cuda3std3__45__cpo6cbeginE)
_ZN39_INTERNAL_459288eb_4_k_cu_93c380f7_40094cuda3std3__45__cpo6cbeginE:
	.zero		1
	.type		_ZN39_INTERNAL_459288eb_4_k_cu_93c380f7_40094cuda3std3__48in_placeE,@object
	.size		_ZN39_INTERNAL_459288eb_4_k_cu_93c380f7_40094cuda3std3__48in_placeE,(_ZN39_INTERNAL_459288eb_4_k_cu_93c380f7_40094cuda3std6ranges3__45__cpo9iter_moveE - _ZN39_INTERNAL_459288eb_4_k_cu_93c380f7_40094cuda3std3__48in_placeE)
_ZN39_INTERNAL_459288eb_4_k_cu_93c380f7_40094cuda3std3__48in_placeE:
	.zero		1
	.type		_ZN39_INTERNAL_459288eb_4_k_cu_93c380f7_40094cuda3std6ranges3__45__cpo9iter_moveE,@object
	.size		_ZN39_INTERNAL_459288eb_4_k_cu_93c380f7_40094cuda3std6ranges3__45__cpo9iter_moveE,(_ZN39_INTERNAL_459288eb_4_k_cu_93c380f7_40094cuda3std3__45__cpo5beginE - _ZN39_INTERNAL_459288eb_4_k_cu_93c380f7_40094cuda3std6ranges3__45__cpo9iter_moveE)
_ZN39_INTERNAL_459288eb_4_k_cu_93c380f7_40094cuda3std6ranges3__45__cpo9iter_moveE:
	.zero		1
	.type		_ZN39_INTERNAL_459288eb_4_k_cu_93c380f7_40094cuda3std3__45__cpo5beginE,@object
	.size		_ZN39_INTERNAL_459288eb_4_k_cu_93c380f7_40094cuda3std3__45__cpo5beginE,(_ZN39_INTERNAL_459288eb_4_k_cu_93c380f7_40094cuda3std3__441_GLOBAL__N__459288eb_4_k_cu_93c380f7_40096ignoreE - _ZN39_INTERNAL_459288eb_4_k_cu_93c380f7_40094cuda3std3__45__cpo5beginE)
_ZN39_INTERNAL_459288eb_4_k_cu_93c380f7_40094cuda3std3__45__cpo5beginE:
	.zero		1
	.type		_ZN39_INTERNAL_459288eb_4_k_cu_93c380f7_40094cuda3std3__441_GLOBAL__N__459288eb_4_k_cu_93c380f7_40096ignoreE,@object
	.size		_ZN39_INTERNAL_459288eb_4_k_cu_93c380f7_40094cuda3std3__441_GLOBAL__N__459288eb_4_k_cu_93c380f7_40096ignoreE,(_ZN39_INTERNAL_459288eb_4_k_cu_93c380f7_40094cute7productE - _ZN39_INTERNAL_459288eb_4_k_cu_93c380f7_40094cuda3std3__441_GLOBAL__N__459288eb_4_k_cu_93c380f7_40096ignoreE)
_ZN39_INTERNAL_459288eb_4_k_cu_93c380f7_40094cuda3std3__441_GLOBAL__N__459288eb_4_k_cu_93c380f7_40096ignoreE:
	.zero		1
	.type		_ZN39_INTERNAL_459288eb_4_k_cu_93c380f7_40094cute7productE,@object
	.size		_ZN39_INTERNAL_459288eb_4_k_cu_93c380f7_40094cute7productE,(_ZN39_INTERNAL_459288eb_4_k_cu_93c380f7_40094cuda3std3__45__cpo3endE - _ZN39_INTERNAL_459288eb_4_k_cu_93c380f7_40094cute7productE)
_ZN39_INTERNAL_459288eb_4_k_cu_93c380f7_40094cute7productE:
	.zero		1
	.type		_ZN39_INTERNAL_459288eb_4_k_cu_93c380f7_40094cuda3std3__45__cpo3endE,@object
	.size		_ZN39_INTERNAL_459288eb_4_k_cu_93c380f7_40094cuda3std3__45__cpo3endE,(_ZN39_INTERNAL_459288eb_4_k_cu_93c380f7_40094cuda3std3__419piecewise_constructE - _ZN39_INTERNAL_459288eb_4_k_cu_93c380f7_40094cuda3std3__45__cpo3endE)
_ZN39_INTERNAL_459288eb_4_k_cu_93c380f7_40094cuda3std3__45__cpo3endE:
	.zero		1
	.type		_ZN39_INTERNAL_459288eb_4_k_cu_93c380f7_40094cuda3std3__419piecewise_constructE,@object
	.size		_ZN39_INTERNAL_459288eb_4_k_cu_93c380f7_40094cuda3std3__419piecewise_constructE,(_ZN39_INTERNAL_459288eb_4_k_cu_93c380f7_40094cuda3std3__45__cpo4cendE - _ZN39_INTERNAL_459288eb_4_k_cu_93c380f7_40094cuda3std3__419piecewise_constructE)
_ZN39_INTERNAL_459288eb_4_k_cu_93c380f7_40094cuda3std3__419piecewise_constructE:
	.zero		1
	.type		_ZN39_INTERNAL_459288eb_4_k_cu_93c380f7_40094cuda3std3__45__cpo4cendE,@object
	.size		_ZN39_INTERNAL_459288eb_4_k_cu_93c380f7_40094cuda3std3__45__cpo4cendE,(_ZN39_INTERNAL_459288eb_4_k_cu_93c380f7_40094cuda3std6ranges3__45__cpo4swapE - _ZN39_INTERNAL_459288eb_4_k_cu_93c380f7_40094cuda3std3__45__cpo4cendE)
_ZN39_INTERNAL_459288eb_4_k_cu_93c380f7_40094cuda3std3__45__cpo4cendE:
	.zero		1
	.type		_ZN39_INTERNAL_459288eb_4_k_cu_93c380f7_40094cuda3std6ranges3__45__cpo4swapE,@object
	.size		_ZN39_INTERNAL_459288eb_4_k_cu_93c380f7_40094cuda3std6ranges3__45__cpo4swapE,(.L_10 - _ZN39_INTERNAL_459288eb_4_k_cu_93c380f7_40094cuda3std6ranges3__45__cpo4swapE)
_ZN39_INTERNAL_459288eb_4_k_cu_93c380f7_40094cuda3std6ranges3__45__cpo4swapE:
	.zero		1
.L_10:


//--------------------- .nv.constant0._ZN7cutlass13device_kernelINS_4conv6kernel13ConvUniversalINS1_16ConvProblemShapeILNS1_8OperatorE1ELi2EEENS1_10collective14CollectiveConvINS1_47MainloopSm100TmaUmmaWarpSpecializedImplicitGemmILS5_1ELi17ELi2ELi1ELi2EN4cute5tupleIJNSA_1CILi1EEESD_SD_EEEEENSB_IJNSC_ILi64EEENSC_ILi128EEENSB_IJSG_EEEEEENS_12float_e4m3_tESK_NSA_8TiledMMAINSA_8MMA_AtomIJNSA_10MMA_TraitsINSA_19SM100_MMA_F8F6F4_SSEJSK_SK_fSG_SH_NSA_17integral_constantINSA_4UMMA5MajorELSR_0EEENSP_ISR_LSR_1EEENSP_INSQ_7ScaleInELSU_0EEESV_EEEEEENSA_6LayoutISE_NSB_IJNSC_ILi0EEESZ_SZ_EEEEENSB_IJNSA_10UnderscoreES12_S12_EEEEENS7_6detail27Sm100ImplicitGemmTileTraitsINSA_20SM90_TMA_LOAD_IM2COLENSA_14ComposedLayoutINSA_7SwizzleILi2ELi4ELi3EEENSA_18smem_ptr_flag_bitsILi8EEENSY_INSB_IJNSC_ILi8EEESG_EEENSB_IJSG_SD_EEEEEEEvEENS16_INSA_13SM90_TMA_LOADENS18_INS19_ILi3ELi4ELi3EEES1C_NSY_INSB_IJSH_S1D_EEENSB_IJSD_SH_EEEEEEEvEEEENS_8epilogue10collective18CollectiveEpilogueINS1R_23Sm100TmaWarpSpecializedILi2ELi2ELi32ELb0ELb0EEEJSJ_NSB_IJNSY_ISG_SD_EES1W_EEESK_NSB_IJNSB_IJlllEEESD_SZ_EEESK_S1Z_NS1R_6fusion15FusionCallbacksIS1V_NS20_17LinearCombinationISK_fSK_fLNS_15FloatRoundStyleE2EEESJ_S1X_JEEENSA_5SM1004TMEM4LOAD26SM100_TMEM_LOAD_16dp32b32xES17_S1H_NSA_39AutoVectorizingCopyWithAssumedAlignmentILi128EEENSA_21SM90_TMA_STORE_IM2COLES1H_S2B_S2B_EEEvvEEEEvNT_6ParamsE --------------------------
	.section	.nv.constant0._ZN7cutlass13device_kernelINS_4conv6kernel13ConvUniversalINS1_16ConvProblemShapeILNS1_8OperatorE1ELi2EEENS1_10collective14CollectiveConvINS1_47MainloopSm100TmaUmmaWarpSpecializedImplicitGemmILS5_1ELi17ELi2ELi1ELi2EN4cute5tupleIJNSA_1CILi1EEESD_SD_EEEEENSB_IJNSC_ILi64EEENSC_ILi128EEENSB_IJSG_EEEEEENS_12float_e4m3_tESK_NSA_8TiledMMAINSA_8MMA_AtomIJNSA_10MMA_TraitsINSA_19SM100_MMA_F8F6F4_SSEJSK_SK_fSG_SH_NSA_17integral_constantINSA_4UMMA5MajorELSR_0EEENSP_ISR_LSR_1EEENSP_INSQ_7ScaleInELSU_0EEESV_EEEEEENSA_6LayoutISE_NSB_IJNSC_ILi0EEESZ_SZ_EEEEENSB_IJNSA_10UnderscoreES12_S12_EEEEENS7_6detail27Sm100ImplicitGemmTileTraitsINSA_20SM90_TMA_LOAD_IM2COLENSA_14ComposedLayoutINSA_7SwizzleILi2ELi4ELi3EEENSA_18smem_ptr_flag_bitsILi8EEENSY_INSB_IJNSC_ILi8EEESG_EEENSB_IJSG_SD_EEEEEEEvEENS16_INSA_13SM90_TMA_LOADENS18_INS19_ILi3ELi4ELi3EEES1C_NSY_INSB_IJSH_S1D_EEENSB_IJSD_SH_EEEEEEEvEEEENS_8epilogue10collective18CollectiveEpilogueINS1R_23Sm100TmaWarpSpecializedILi2ELi2ELi32ELb0ELb0EEEJSJ_NSB_IJNSY_ISG_SD_EES1W_EEESK_NSB_IJNSB_IJlllEEESD_SZ_EEESK_S1Z_NS1R_6fusion15FusionCallbacksIS1V_NS20_17LinearCombinationISK_fSK_fLNS_15FloatRoundStyleE2EEESJ_S1X_JEEENSA_5SM1004TMEM4LOAD26SM100_TMEM_LOAD_16dp32b32xES17_S1H_NSA_39AutoVectorizingCopyWithAssumedAlignmentILi128EEENSA_21SM90_TMA_STORE_IM2COLES1H_S2B_S2B_EEEvvEEEEvNT_6ParamsE,"a",@progbits
	.sectionflags	@""
	.align	4
.nv.constant0._ZN7cutlass13device_kernelINS_4conv6kernel13ConvUniversalINS1_16ConvProblemShapeILNS1_8OperatorE1ELi2EEENS1_10collective14CollectiveConvINS1_47MainloopSm100TmaUmmaWarpSpecializedImplicitGemmILS5_1ELi17ELi2ELi1ELi2EN4cute5tupleIJNSA_1CILi1EEESD_SD_EEEEENSB_IJNSC_ILi64EEENSC_ILi128EEENSB_IJSG_EEEEEENS_12float_e4m3_tESK_NSA_8TiledMMAINSA_8MMA_AtomIJNSA_10MMA_TraitsINSA_19SM100_MMA_F8F6F4_SSEJSK_SK_fSG_SH_NSA_17integral_constantINSA_4UMMA5MajorELSR_0EEENSP_ISR_LSR_1EEENSP_INSQ_7ScaleInELSU_0EEESV_EEEEEENSA_6LayoutISE_NSB_IJNSC_ILi0EEESZ_SZ_EEEEENSB_IJNSA_10UnderscoreES12_S12_EEEEENS7_6detail27Sm100ImplicitGemmTileTraitsINSA_20SM90_TMA_LOAD_IM2COLENSA_14ComposedLayoutINSA_7SwizzleILi2ELi4ELi3EEENSA_18smem_ptr_flag_bitsILi8EEENSY_INSB_IJNSC_ILi8EEESG_EEENSB_IJSG_SD_EEEEEEEvEENS16_INSA_13SM90_TMA_LOADENS18_INS19_ILi3ELi4ELi3EEES1C_NSY_INSB_IJSH_S1D_EEENSB_IJSD_SH_EEEEEEEvEEEENS_8epilogue10collective18CollectiveEpilogueINS1R_23Sm100TmaWarpSpecializedILi2ELi2ELi32ELb0ELb0EEEJSJ_NSB_IJNSY_ISG_SD_EES1W_EEESK_NSB_IJNSB_IJlllEEESD_SZ_EEESK_S1Z_NS1R_6fusion15FusionCallbacksIS1V_NS20_17LinearCombinationISK_fSK_fLNS_15FloatRoundStyleE2EEESJ_S1X_JEEENSA_5SM1004TMEM4LOAD26SM100_TMEM_LOAD_16dp32b32xES17_S1H_NSA_39AutoVectorizingCopyWithAssumedAlignmentILi128EEENSA_21SM90_TMA_STORE_IM2COLES1H_S2B_S2B_EEEvvEEEEvNT_6ParamsE:
	.zero		2944


//--------------------- SYMBOLS --------------------------

	.type		.nv.reservedSmem.offset0,@object
	.size		.nv.reservedSmem.offset0,0x4
	.type		.nv.reservedSmem.cap,@object
	.size		.nv.reservedSmem.cap,0x4
	.type		__assertfail,@function
